//
// Generated by NVIDIA NVVM Compiler
//
// Compiler Build ID: CL-36424714
// Cuda compilation tools, release 13.0, V13.0.88
// Based on NVVM 20.0.0
//

.version 9.0
.target sm_100
.address_size 64

	// .globl	_Z22mixed_precision_matmulPK6__halfS1_Pfiii
.extern .shared .align 16 .b8 sdata[];

.visible .entry _Z22mixed_precision_matmulPK6__halfS1_Pfiii(
	.param .u64 .ptr .align 1 _Z22mixed_precision_matmulPK6__halfS1_Pfiii_param_0,
	.param .u64 .ptr .align 1 _Z22mixed_precision_matmulPK6__halfS1_Pfiii_param_1,
	.param .u64 .ptr .align 1 _Z22mixed_precision_matmulPK6__halfS1_Pfiii_param_2,
	.param .u32 _Z22mixed_precision_matmulPK6__halfS1_Pfiii_param_3,
	.param .u32 _Z22mixed_precision_matmulPK6__halfS1_Pfiii_param_4,
	.param .u32 _Z22mixed_precision_matmulPK6__halfS1_Pfiii_param_5
)
{
	.reg .pred 	%p<13>;
	.reg .b16 	%rs<31>;
	.reg .b32 	%r<41>;
	.reg .b32 	%f<68>;
	.reg .b64 	%rd<53>;

	ld.param.u64 	%rd7, [_Z22mixed_precision_matmulPK6__halfS1_Pfiii_param_0];
	ld.param.u64 	%rd8, [_Z22mixed_precision_matmulPK6__halfS1_Pfiii_param_1];
	ld.param.u64 	%rd6, [_Z22mixed_precision_matmulPK6__halfS1_Pfiii_param_2];
	ld.param.u32 	%r20, [_Z22mixed_precision_matmulPK6__halfS1_Pfiii_param_3];
	ld.param.u32 	%r18, [_Z22mixed_precision_matmulPK6__halfS1_Pfiii_param_4];
	ld.param.u32 	%r19, [_Z22mixed_precision_matmulPK6__halfS1_Pfiii_param_5];
	cvta.to.global.u64 	%rd1, %rd8;
	cvta.to.global.u64 	%rd2, %rd7;
	mov.u32 	%r21, %ctaid.y;
	mov.u32 	%r22, %ntid.y;
	mov.u32 	%r23, %tid.y;
	mad.lo.s32 	%r1, %r21, %r22, %r23;
	mov.u32 	%r24, %ctaid.x;
	mov.u32 	%r25, %ntid.x;
	mov.u32 	%r26, %tid.x;
	mad.lo.s32 	%r2, %r24, %r25, %r26;
	setp.ge.s32 	%p1, %r1, %r20;
	setp.ge.s32 	%p2, %r2, %r18;
	or.pred  	%p3, %p1, %p2;
	@%p3 bra 	$L__BB0_14;
	setp.lt.s32 	%p4, %r19, 1;
	mov.f32 	%f67, 0f00000000;
	@%p4 bra 	$L__BB0_13;
	mul.lo.s32 	%r3, %r19, %r1;
	and.b32  	%r4, %r19, 7;
	setp.lt.u32 	%p5, %r19, 8;
	mov.f32 	%f67, 0f00000000;
	mov.b32 	%r39, 0;
	@%p5 bra 	$L__BB0_5;
	and.b32  	%r39, %r19, 2147483640;
	neg.s32 	%r37, %r39;
	shl.b32 	%r7, %r18, 3;
	mul.wide.u32 	%rd9, %r3, 2;
	add.s64 	%rd10, %rd9, %rd2;
	add.s64 	%rd52, %rd10, 8;
	mov.f32 	%f67, 0f00000000;
	mul.wide.s32 	%rd13, %r18, 2;
	mov.u32 	%r36, %r2;
$L__BB0_4:
	.pragma "nounroll";
	ld.global.u16 	%rs1, [%rd52+-8];
	// begin inline asm
	{  cvt.f32.f16 %f17, %rs1;}

	// end inline asm
	mul.wide.s32 	%rd11, %r36, 2;
	add.s64 	%rd12, %rd1, %rd11;
	ld.global.u16 	%rs2, [%rd12];
	// begin inline asm
	{  cvt.f32.f16 %f18, %rs2;}

	// end inline asm
	fma.rn.f32 	%f33, %f17, %f18, %f67;
	ld.global.u16 	%rs3, [%rd52+-6];
	// begin inline asm
	{  cvt.f32.f16 %f19, %rs3;}

	// end inline asm
	add.s64 	%rd14, %rd12, %rd13;
	ld.global.u16 	%rs4, [%rd14];
	// begin inline asm
	{  cvt.f32.f16 %f20, %rs4;}

	// end inline asm
	fma.rn.f32 	%f34, %f19, %f20, %f33;
	ld.global.u16 	%rs5, [%rd52+-4];
	// begin inline asm
	{  cvt.f32.f16 %f21, %rs5;}

	// end inline asm
	add.s64 	%rd15, %rd14, %rd13;
	ld.global.u16 	%rs6, [%rd15];
	// begin inline asm
	{  cvt.f32.f16 %f22, %rs6;}

	// end inline asm
	fma.rn.f32 	%f35, %f21, %f22, %f34;
	ld.global.u16 	%rs7, [%rd52+-2];
	// begin inline asm
	{  cvt.f32.f16 %f23, %rs7;}

	// end inline asm
	add.s64 	%rd16, %rd15, %rd13;
	ld.global.u16 	%rs8, [%rd16];
	// begin inline asm
	{  cvt.f32.f16 %f24, %rs8;}

	// end inline asm
	fma.rn.f32 	%f36, %f23, %f24, %f35;
	ld.global.u16 	%rs9, [%rd52];
	// begin inline asm
	{  cvt.f32.f16 %f25, %rs9;}

	// end inline asm
	add.s64 	%rd17, %rd16, %rd13;
	ld.global.u16 	%rs10, [%rd17];
	// begin inline asm
	{  cvt.f32.f16 %f26, %rs10;}

	// end inline asm
	fma.rn.f32 	%f37, %f25, %f26, %f36;
	ld.global.u16 	%rs11, [%rd52+2];
	// begin inline asm
	{  cvt.f32.f16 %f27, %rs11;}

	// end inline asm
	add.s64 	%rd18, %rd17, %rd13;
	ld.global.u16 	%rs12, [%rd18];
	// begin inline asm
	{  cvt.f32.f16 %f28, %rs12;}

	// end inline asm
	fma.rn.f32 	%f38, %f27, %f28, %f37;
	ld.global.u16 	%rs13, [%rd52+4];
	// begin inline asm
	{  cvt.f32.f16 %f29, %rs13;}

	// end inline asm
	add.s64 	%rd19, %rd18, %rd13;
	ld.global.u16 	%rs14, [%rd19];
	// begin inline asm
	{  cvt.f32.f16 %f30, %rs14;}

	// end inline asm
	fma.rn.f32 	%f39, %f29, %f30, %f38;
	ld.global.u16 	%rs15, [%rd52+6];
	// begin inline asm
	{  cvt.f32.f16 %f31, %rs15;}

	// end inline asm
	add.s64 	%rd20, %rd19, %rd13;
	ld.global.u16 	%rs16, [%rd20];
	// begin inline asm
	{  cvt.f32.f16 %f32, %rs16;}

	// end inline asm
	fma.rn.f32 	%f67, %f31, %f32, %f39;
	add.s32 	%r37, %r37, 8;
	add.s32 	%r36, %r36, %r7;
	add.s64 	%rd52, %rd52, 16;
	setp.ne.s32 	%p6, %r37, 0;
	@%p6 bra 	$L__BB0_4;
$L__BB0_5:
	setp.eq.s32 	%p7, %r4, 0;
	@%p7 bra 	$L__BB0_13;
	and.b32  	%r13, %r19, 3;
	setp.lt.u32 	%p8, %r4, 4;
	@%p8 bra 	$L__BB0_8;
	add.s32 	%r28, %r39, %r3;
	mul.wide.u32 	%rd21, %r28, 2;
	add.s64 	%rd22, %rd2, %rd21;
	ld.global.u16 	%rs17, [%rd22];
	// begin inline asm
	{  cvt.f32.f16 %f41, %rs17;}

	// end inline asm
	mad.lo.s32 	%r29, %r39, %r18, %r2;
	mul.wide.s32 	%rd23, %r29, 2;
	add.s64 	%rd24, %rd1, %rd23;
	ld.global.u16 	%rs18, [%rd24];
	// begin inline asm
	{  cvt.f32.f16 %f42, %rs18;}

	// end inline asm
	fma.rn.f32 	%f49, %f41, %f42, %f67;
	cvt.u64.u32 	%rd25, %r3;
	cvt.u64.u32 	%rd26, %r39;
	add.s64 	%rd27, %rd26, %rd25;
	shl.b64 	%rd28, %rd27, 1;
	add.s64 	%rd29, %rd2, %rd28;
	ld.global.u16 	%rs19, [%rd29+2];
	// begin inline asm
	{  cvt.f32.f16 %f43, %rs19;}

	// end inline asm
	mul.wide.s32 	%rd30, %r18, 2;
	add.s64 	%rd31, %rd24, %rd30;
	ld.global.u16 	%rs20, [%rd31];
	// begin inline asm
	{  cvt.f32.f16 %f44, %rs20;}

	// end inline asm
	fma.rn.f32 	%f50, %f43, %f44, %f49;
	ld.global.u16 	%rs21, [%rd29+4];
	// begin inline asm
	{  cvt.f32.f16 %f45, %rs21;}

	// end inline asm
	add.s64 	%rd32, %rd31, %rd30;
	ld.global.u16 	%rs22, [%rd32];
	// begin inline asm
	{  cvt.f32.f16 %f46, %rs22;}

	// end inline asm
	fma.rn.f32 	%f51, %f45, %f46, %f50;
	ld.global.u16 	%rs23, [%rd29+6];
	// begin inline asm
	{  cvt.f32.f16 %f47, %rs23;}

	// end inline asm
	add.s64 	%rd33, %rd32, %rd30;
	ld.global.u16 	%rs24, [%rd33];
	// begin inline asm
	{  cvt.f32.f16 %f48, %rs24;}

	// end inline asm
	fma.rn.f32 	%f67, %f47, %f48, %f51;
	add.s32 	%r39, %r39, 4;
$L__BB0_8:
	setp.eq.s32 	%p9, %r13, 0;
	@%p9 bra 	$L__BB0_13;
	setp.eq.s32 	%p10, %r13, 1;
	@%p10 bra 	$L__BB0_11;
	add.s32 	%r30, %r39, %r3;
	mul.wide.u32 	%rd34, %r30, 2;
	add.s64 	%rd35, %rd2, %rd34;
	ld.global.u16 	%rs25, [%rd35];
	// begin inline asm
	{  cvt.f32.f16 %f53, %rs25;}

	// end inline asm
	mad.lo.s32 	%r31, %r39, %r18, %r2;
	mul.wide.s32 	%rd36, %r31, 2;
	add.s64 	%rd37, %rd1, %rd36;
	ld.global.u16 	%rs26, [%rd37];
	// begin inline asm
	{  cvt.f32.f16 %f54, %rs26;}

	// end inline asm
	fma.rn.f32 	%f57, %f53, %f54, %f67;
	cvt.u64.u32 	%rd38, %r3;
	cvt.u64.u32 	%rd39, %r39;
	add.s64 	%rd40, %rd39, %rd38;
	shl.b64 	%rd41, %rd40, 1;
	add.s64 	%rd42, %rd2, %rd41;
	ld.global.u16 	%rs27, [%rd42+2];
	// begin inline asm
	{  cvt.f32.f16 %f55, %rs27;}

	// end inline asm
	mul.wide.s32 	%rd43, %r18, 2;
	add.s64 	%rd44, %rd37, %rd43;
	ld.global.u16 	%rs28, [%rd44];
	// begin inline asm
	{  cvt.f32.f16 %f56, %rs28;}

	// end inline asm
	fma.rn.f32 	%f67, %f55, %f56, %f57;
	add.s32 	%r39, %r39, 2;
$L__BB0_11:
	and.b32  	%r32, %r19, 1;
	setp.eq.b32 	%p11, %r32, 1;
	not.pred 	%p12, %p11;
	@%p12 bra 	$L__BB0_13;
	add.s32 	%r33, %r39, %r3;
	mul.wide.u32 	%rd45, %r33, 2;
	add.s64 	%rd46, %rd2, %rd45;
	ld.global.u16 	%rs29, [%rd46];
	// begin inline asm
	{  cvt.f32.f16 %f58, %rs29;}

	// end inline asm
	mad.lo.s32 	%r34, %r39, %r18, %r2;
	mul.wide.s32 	%rd47, %r34, 2;
	add.s64 	%rd48, %rd1, %rd47;
	ld.global.u16 	%rs30, [%rd48];
	// begin inline asm
	{  cvt.f32.f16 %f59, %rs30;}

	// end inline asm
	fma.rn.f32 	%f67, %f58, %f59, %f67;
$L__BB0_13:
	mad.lo.s32 	%r35, %r18, %r1, %r2;
	cvta.to.global.u64 	%rd49, %rd6;
	mul.wide.s32 	%rd50, %r35, 4;
	add.s64 	%rd51, %rd49, %rd50;
	st.global.f32 	[%rd51], %f67;
$L__BB0_14:
	ret;

}
	// .globl	_Z33tensorcore_mixed_precision_matmulPK6__halfS1_Pfiii
.visible .entry _Z33tensorcore_mixed_precision_matmulPK6__halfS1_Pfiii(
	.param .u64 .ptr .align 1 _Z33tensorcore_mixed_precision_matmulPK6__halfS1_Pfiii_param_0,
	.param .u64 .ptr .align 1 _Z33tensorcore_mixed_precision_matmulPK6__halfS1_Pfiii_param_1,
	.param .u64 .ptr .align 1 _Z33tensorcore_mixed_precision_matmulPK6__halfS1_Pfiii_param_2,
	.param .u32 _Z33tensorcore_mixed_precision_matmulPK6__halfS1_Pfiii_param_3,
	.param .u32 _Z33tensorcore_mixed_precision_matmulPK6__halfS1_Pfiii_param_4,
	.param .u32 _Z33tensorcore_mixed_precision_matmulPK6__halfS1_Pfiii_param_5
)
{
	.reg .pred 	%p<17>;
	.reg .b16 	%rs<29>;
	.reg .b32 	%r<101>;
	.reg .b32 	%f<102>;
	.reg .b64 	%rd<79>;

	ld.param.u64 	%rd7, [_Z33tensorcore_mixed_precision_matmulPK6__halfS1_Pfiii_param_0];
	ld.param.u64 	%rd8, [_Z33tensorcore_mixed_precision_matmulPK6__halfS1_Pfiii_param_1];
	ld.param.u64 	%rd6, [_Z33tensorcore_mixed_precision_matmulPK6__halfS1_Pfiii_param_2];
	ld.param.u32 	%r32, [_Z33tensorcore_mixed_precision_matmulPK6__halfS1_Pfiii_param_3];
	ld.param.u32 	%r30, [_Z33tensorcore_mixed_precision_matmulPK6__halfS1_Pfiii_param_4];
	ld.param.u32 	%r31, [_Z33tensorcore_mixed_precision_matmulPK6__halfS1_Pfiii_param_5];
	cvta.to.global.u64 	%rd1, %rd8;
	cvta.to.global.u64 	%rd2, %rd7;
	mov.u32 	%r33, %ctaid.y;
	mov.u32 	%r34, %ntid.y;
	mov.u32 	%r35, %tid.y;
	mad.lo.s32 	%r1, %r33, %r34, %r35;
	mov.u32 	%r36, %ctaid.x;
	mov.u32 	%r37, %ntid.x;
	mov.u32 	%r38, %tid.x;
	mad.lo.s32 	%r2, %r36, %r37, %r38;
	setp.ge.s32 	%p1, %r1, %r32;
	setp.ge.s32 	%p2, %r2, %r30;
	or.pred  	%p3, %p1, %p2;
	@%p3 bra 	$L__BB1_33;
	setp.lt.s32 	%p4, %r31, 1;
	mov.f32 	%f101, 0f00000000;
	@%p4 bra 	$L__BB1_32;
	mul.lo.s32 	%r3, %r31, %r1;
	add.s32 	%r4, %r31, -1;
	shr.u32 	%r40, %r4, 1;
	add.s32 	%r5, %r40, 1;
	setp.lt.u32 	%p5, %r31, 7;
	mov.f32 	%f101, 0f00000000;
	mov.b32 	%r100, 0;
	@%p5 bra 	$L__BB1_18;
	mad.lo.s32 	%r97, %r30, 6, %r2;
	shl.b32 	%r7, %r30, 3;
	shl.b32 	%r42, %r30, 2;
	add.s32 	%r96, %r2, %r42;
	shl.b32 	%r43, %r30, 1;
	add.s32 	%r95, %r2, %r43;
	mul.wide.u32 	%rd9, %r3, 2;
	add.s64 	%rd10, %rd9, %rd2;
	add.s64 	%rd78, %rd10, 12;
	and.b32  	%r44, %r5, 2147483644;
	neg.s32 	%r92, %r44;
	mov.f32 	%f101, 0f00000000;
	mov.b32 	%r98, 3;
	mul.wide.s32 	%rd19, %r30, 2;
	mov.u32 	%r93, %r3;
	mov.u32 	%r94, %r2;
$L__BB1_4:
	.pragma "nounroll";
	add.s32 	%r45, %r98, -2;
	setp.ge.s32 	%p6, %r45, %r31;
	@%p6 bra 	$L__BB1_6;
	mul.wide.u32 	%rd15, %r93, 2;
	add.s64 	%rd16, %rd2, %rd15;
	ld.global.u32 	%r46, [%rd16];
	mul.wide.s32 	%rd17, %r94, 2;
	add.s64 	%rd18, %rd1, %rd17;
	ld.global.u16 	%rs3, [%rd18];
	add.s64 	%rd20, %rd18, %rd19;
	ld.global.u16 	%rs4, [%rd20];
	// begin inline asm
	{.reg .f16 low,high;
  mov.b32 {low,high},%r46;
  cvt.f32.f16 %f41, low;}

	// end inline asm
	// begin inline asm
	{.reg .f16 low,high;
  mov.b32 {low,high},%r46;
  cvt.f32.f16 %f42, high;}

	// end inline asm
	mov.b32 	%r48, {%rs3, %rs4};
	// begin inline asm
	{.reg .f16 low,high;
  mov.b32 {low,high},%r48;
  cvt.f32.f16 %f43, low;}

	// end inline asm
	// begin inline asm
	{.reg .f16 low,high;
  mov.b32 {low,high},%r48;
  cvt.f32.f16 %f44, high;}

	// end inline asm
	mul.f32 	%f45, %f42, %f44;
	fma.rn.f32 	%f90, %f41, %f43, %f45;
	bra.uni 	$L__BB1_7;
$L__BB1_6:
	mul.wide.u32 	%rd11, %r93, 2;
	add.s64 	%rd12, %rd2, %rd11;
	ld.global.u16 	%rs1, [%rd12];
	// begin inline asm
	{  cvt.f32.f16 %f39, %rs1;}

	// end inline asm
	mul.wide.s32 	%rd13, %r94, 2;
	add.s64 	%rd14, %rd1, %rd13;
	ld.global.u16 	%rs2, [%rd14];
	// begin inline asm
	{  cvt.f32.f16 %f40, %rs2;}

	// end inline asm
	mul.f32 	%f90, %f39, %f40;
$L__BB1_7:
	add.f32 	%f5, %f101, %f90;
	setp.lt.s32 	%p7, %r98, %r31;
	@%p7 bra 	$L__BB1_9;
	ld.global.u16 	%rs5, [%rd78+-8];
	// begin inline asm
	{  cvt.f32.f16 %f46, %rs5;}

	// end inline asm
	mul.wide.s32 	%rd21, %r95, 2;
	add.s64 	%rd22, %rd1, %rd21;
	ld.global.u16 	%rs6, [%rd22];
	// begin inline asm
	{  cvt.f32.f16 %f47, %rs6;}

	// end inline asm
	mul.f32 	%f91, %f46, %f47;
	bra.uni 	$L__BB1_10;
$L__BB1_9:
	ld.global.u32 	%r50, [%rd78+-8];
	mul.wide.s32 	%rd23, %r95, 2;
	add.s64 	%rd24, %rd1, %rd23;
	ld.global.u16 	%rs7, [%rd24];
	add.s64 	%rd26, %rd24, %rd19;
	ld.global.u16 	%rs8, [%rd26];
	// begin inline asm
	{.reg .f16 low,high;
  mov.b32 {low,high},%r50;
  cvt.f32.f16 %f48, low;}

	// end inline asm
	// begin inline asm
	{.reg .f16 low,high;
  mov.b32 {low,high},%r50;
  cvt.f32.f16 %f49, high;}

	// end inline asm
	mov.b32 	%r52, {%rs7, %rs8};
	// begin inline asm
	{.reg .f16 low,high;
  mov.b32 {low,high},%r52;
  cvt.f32.f16 %f50, low;}

	// end inline asm
	// begin inline asm
	{.reg .f16 low,high;
  mov.b32 {low,high},%r52;
  cvt.f32.f16 %f51, high;}

	// end inline asm
	mul.f32 	%f52, %f49, %f51;
	fma.rn.f32 	%f91, %f48, %f50, %f52;
$L__BB1_10:
	add.f32 	%f9, %f5, %f91;
	add.s32 	%r54, %r98, 2;
	setp.lt.s32 	%p8, %r54, %r31;
	@%p8 bra 	$L__BB1_12;
	ld.global.u16 	%rs9, [%rd78+-4];
	// begin inline asm
	{  cvt.f32.f16 %f53, %rs9;}

	// end inline asm
	mul.wide.s32 	%rd27, %r96, 2;
	add.s64 	%rd28, %rd1, %rd27;
	ld.global.u16 	%rs10, [%rd28];
	// begin inline asm
	{  cvt.f32.f16 %f54, %rs10;}

	// end inline asm
	mul.f32 	%f92, %f53, %f54;
	bra.uni 	$L__BB1_13;
$L__BB1_12:
	ld.global.u32 	%r55, [%rd78+-4];
	mul.wide.s32 	%rd29, %r96, 2;
	add.s64 	%rd30, %rd1, %rd29;
	ld.global.u16 	%rs11, [%rd30];
	add.s64 	%rd32, %rd30, %rd19;
	ld.global.u16 	%rs12, [%rd32];
	// begin inline asm
	{.reg .f16 low,high;
  mov.b32 {low,high},%r55;
  cvt.f32.f16 %f55, low;}

	// end inline asm
	// begin inline asm
	{.reg .f16 low,high;
  mov.b32 {low,high},%r55;
  cvt.f32.f16 %f56, high;}

	// end inline asm
	mov.b32 	%r57, {%rs11, %rs12};
	// begin inline asm
	{.reg .f16 low,high;
  mov.b32 {low,high},%r57;
  cvt.f32.f16 %f57, low;}

	// end inline asm
	// begin inline asm
	{.reg .f16 low,high;
  mov.b32 {low,high},%r57;
  cvt.f32.f16 %f58, high;}

	// end inline asm
	mul.f32 	%f59, %f56, %f58;
	fma.rn.f32 	%f92, %f55, %f57, %f59;
$L__BB1_13:
	add.f32 	%f13, %f9, %f92;
	add.s32 	%r59, %r98, 4;
	setp.lt.s32 	%p9, %r59, %r31;
	@%p9 bra 	$L__BB1_15;
	ld.global.u16 	%rs13, [%rd78];
	// begin inline asm
	{  cvt.f32.f16 %f60, %rs13;}

	// end inline asm
	mul.wide.s32 	%rd33, %r97, 2;
	add.s64 	%rd34, %rd1, %rd33;
	ld.global.u16 	%rs14, [%rd34];
	// begin inline asm
	{  cvt.f32.f16 %f61, %rs14;}

	// end inline asm
	mul.f32 	%f93, %f60, %f61;
	bra.uni 	$L__BB1_16;
$L__BB1_15:
	ld.global.u32 	%r60, [%rd78];
	mul.wide.s32 	%rd35, %r97, 2;
	add.s64 	%rd36, %rd1, %rd35;
	ld.global.u16 	%rs15, [%rd36];
	mul.wide.s32 	%rd37, %r30, 2;
	add.s64 	%rd38, %rd36, %rd37;
	ld.global.u16 	%rs16, [%rd38];
	// begin inline asm
	{.reg .f16 low,high;
  mov.b32 {low,high},%r60;
  cvt.f32.f16 %f62, low;}

	// end inline asm
	// begin inline asm
	{.reg .f16 low,high;
  mov.b32 {low,high},%r60;
  cvt.f32.f16 %f63, high;}

	// end inline asm
	mov.b32 	%r62, {%rs15, %rs16};
	// begin inline asm
	{.reg .f16 low,high;
  mov.b32 {low,high},%r62;
  cvt.f32.f16 %f64, low;}

	// end inline asm
	// begin inline asm
	{.reg .f16 low,high;
  mov.b32 {low,high},%r62;
  cvt.f32.f16 %f65, high;}

	// end inline asm
	mul.f32 	%f66, %f63, %f65;
	fma.rn.f32 	%f93, %f62, %f64, %f66;
$L__BB1_16:
	add.f32 	%f101, %f13, %f93;
	add.s32 	%r98, %r98, 8;
	add.s32 	%r97, %r97, %r7;
	add.s32 	%r96, %r96, %r7;
	add.s32 	%r95, %r95, %r7;
	add.s64 	%rd78, %rd78, 16;
	add.s32 	%r94, %r94, %r7;
	add.s32 	%r93, %r93, 8;
	add.s32 	%r92, %r92, 4;
	setp.ne.s32 	%p10, %r92, 0;
	@%p10 bra 	$L__BB1_4;
	add.s32 	%r100, %r98, -3;
$L__BB1_18:
	and.b32  	%r64, %r5, 3;
	setp.eq.s32 	%p11, %r64, 0;
	@%p11 bra 	$L__BB1_32;
	setp.eq.s32 	%p12, %r64, 1;
	@%p12 bra 	$L__BB1_27;
	add.s32 	%r65, %r100, 1;
	setp.lt.s32 	%p13, %r65, %r31;
	@%p13 bra 	$L__BB1_22;
	add.s32 	%r66, %r100, %r3;
	mul.wide.u32 	%rd39, %r66, 2;
	add.s64 	%rd40, %rd2, %rd39;
	ld.global.u16 	%rs17, [%rd40];
	// begin inline asm
	{  cvt.f32.f16 %f68, %rs17;}

	// end inline asm
	mad.lo.s32 	%r67, %r100, %r30, %r2;
	mul.wide.s32 	%rd41, %r67, 2;
	add.s64 	%rd42, %rd1, %rd41;
	ld.global.u16 	%rs18, [%rd42];
	// begin inline asm
	{  cvt.f32.f16 %f69, %rs18;}

	// end inline asm
	mul.f32 	%f96, %f68, %f69;
	bra.uni 	$L__BB1_23;
$L__BB1_22:
	add.s32 	%r72, %r100, %r3;
	mul.wide.u32 	%rd43, %r72, 2;
	add.s64 	%rd44, %rd2, %rd43;
	ld.global.u32 	%r68, [%rd44];
	mad.lo.s32 	%r73, %r100, %r30, %r2;
	mul.wide.s32 	%rd45, %r73, 2;
	add.s64 	%rd46, %rd1, %rd45;
	ld.global.u16 	%rs19, [%rd46];
	mul.wide.s32 	%rd47, %r30, 2;
	add.s64 	%rd48, %rd46, %rd47;
	ld.global.u16 	%rs20, [%rd48];
	// begin inline asm
	{.reg .f16 low,high;
  mov.b32 {low,high},%r68;
  cvt.f32.f16 %f70, low;}

	// end inline asm
	// begin inline asm
	{.reg .f16 low,high;
  mov.b32 {low,high},%r68;
  cvt.f32.f16 %f71, high;}

	// end inline asm
	mov.b32 	%r70, {%rs19, %rs20};
	// begin inline asm
	{.reg .f16 low,high;
  mov.b32 {low,high},%r70;
  cvt.f32.f16 %f72, low;}

	// end inline asm
	// begin inline asm
	{.reg .f16 low,high;
  mov.b32 {low,high},%r70;
  cvt.f32.f16 %f73, high;}

	// end inline asm
	mul.f32 	%f74, %f71, %f73;
	fma.rn.f32 	%f96, %f70, %f72, %f74;
$L__BB1_23:
	add.f32 	%f23, %f101, %f96;
	add.s32 	%r27, %r100, 2;
	add.s32 	%r74, %r100, 3;
	setp.lt.s32 	%p14, %r74, %r31;
	@%p14 bra 	$L__BB1_25;
	cvt.u64.u32 	%rd49, %r3;
	cvt.u64.u32 	%rd50, %r100;
	add.s64 	%rd51, %rd50, %rd49;
	shl.b64 	%rd52, %rd51, 1;
	add.s64 	%rd53, %rd2, %rd52;
	ld.global.u16 	%rs21, [%rd53+4];
	// begin inline asm
	{  cvt.f32.f16 %f75, %rs21;}

	// end inline asm
	mad.lo.s32 	%r75, %r27, %r30, %r2;
	mul.wide.s32 	%rd54, %r75, 2;
	add.s64 	%rd55, %rd1, %rd54;
	ld.global.u16 	%rs22, [%rd55];
	// begin inline asm
	{  cvt.f32.f16 %f76, %rs22;}

	// end inline asm
	mul.f32 	%f97, %f75, %f76;
	bra.uni 	$L__BB1_26;
$L__BB1_25:
	cvt.u64.u32 	%rd56, %r3;
	cvt.u64.u32 	%rd57, %r100;
	add.s64 	%rd58, %rd57, %rd56;
	shl.b64 	%rd59, %rd58, 1;
	add.s64 	%rd60, %rd2, %rd59;
	ld.global.u32 	%r76, [%rd60+4];
	mad.lo.s32 	%r80, %r27, %r30, %r2;
	mul.wide.s32 	%rd61, %r80, 2;
	add.s64 	%rd62, %rd1, %rd61;
	ld.global.u16 	%rs23, [%rd62];
	mul.wide.s32 	%rd63, %r30, 2;
	add.s64 	%rd64, %rd62, %rd63;
	ld.global.u16 	%rs24, [%rd64];
	// begin inline asm
	{.reg .f16 low,high;
  mov.b32 {low,high},%r76;
  cvt.f32.f16 %f77, low;}

	// end inline asm
	// begin inline asm
	{.reg .f16 low,high;
  mov.b32 {low,high},%r76;
  cvt.f32.f16 %f78, high;}

	// end inline asm
	mov.b32 	%r78, {%rs23, %rs24};
	// begin inline asm
	{.reg .f16 low,high;
  mov.b32 {low,high},%r78;
  cvt.f32.f16 %f79, low;}

	// end inline asm
	// begin inline asm
	{.reg .f16 low,high;
  mov.b32 {low,high},%r78;
  cvt.f32.f16 %f80, high;}

	// end inline asm
	mul.f32 	%f81, %f78, %f80;
	fma.rn.f32 	%f97, %f77, %f79, %f81;
$L__BB1_26:
	add.f32 	%f101, %f23, %f97;
	add.s32 	%r100, %r100, 4;
$L__BB1_27:
	and.b32  	%r81, %r4, 2;
	setp.ne.s32 	%p15, %r81, 0;
	@%p15 bra 	$L__BB1_32;
	add.s32 	%r82, %r100, 1;
	setp.lt.s32 	%p16, %r82, %r31;
	@%p16 bra 	$L__BB1_30;
	add.s32 	%r83, %r100, %r3;
	mul.wide.u32 	%rd65, %r83, 2;
	add.s64 	%rd66, %rd2, %rd65;
	ld.global.u16 	%rs25, [%rd66];
	// begin inline asm
	{  cvt.f32.f16 %f82, %rs25;}

	// end inline asm
	mad.lo.s32 	%r84, %r100, %r30, %r2;
	mul.wide.s32 	%rd67, %r84, 2;
	add.s64 	%rd68, %rd1, %rd67;
	ld.global.u16 	%rs26, [%rd68];
	// begin inline asm
	{  cvt.f32.f16 %f83, %rs26;}

	// end inline asm
	mul.f32 	%f100, %f82, %f83;
	bra.uni 	$L__BB1_31;
$L__BB1_30:
	add.s32 	%r89, %r100, %r3;
	mul.wide.u32 	%rd69, %r89, 2;
	add.s64 	%rd70, %rd2, %rd69;
	ld.global.u32 	%r85, [%rd70];
	mad.lo.s32 	%r90, %r100, %r30, %r2;
	mul.wide.s32 	%rd71, %r90, 2;
	add.s64 	%rd72, %rd1, %rd71;
	ld.global.u16 	%rs27, [%rd72];
	mul.wide.s32 	%rd73, %r30, 2;
	add.s64 	%rd74, %rd72, %rd73;
	ld.global.u16 	%rs28, [%rd74];
	// begin inline asm
	{.reg .f16 low,high;
  mov.b32 {low,high},%r85;
  cvt.f32.f16 %f84, low;}

	// end inline asm
	// begin inline asm
	{.reg .f16 low,high;
  mov.b32 {low,high},%r85;
  cvt.f32.f16 %f85, high;}

	// end inline asm
	mov.b32 	%r87, {%rs27, %rs28};
	// begin inline asm
	{.reg .f16 low,high;
  mov.b32 {low,high},%r87;
  cvt.f32.f16 %f86, low;}

	// end inline asm
	// begin inline asm
	{.reg .f16 low,high;
  mov.b32 {low,high},%r87;
  cvt.f32.f16 %f87, high;}

	// end inline asm
	mul.f32 	%f88, %f85, %f87;
	fma.rn.f32 	%f100, %f84, %f86, %f88;
$L__BB1_31:
	add.f32 	%f101, %f101, %f100;
$L__BB1_32:
	mad.lo.s32 	%r91, %r30, %r1, %r2;
	cvta.to.global.u64 	%rd75, %rd6;
	mul.wide.s32 	%rd76, %r91, 4;
	add.s64 	%rd77, %rd75, %rd76;
	st.global.f32 	[%rd77], %f101;
$L__BB1_33:
	ret;

}
	// .globl	_Z19fp32_to_fp16_scaledPKfP6__halffi
.visible .entry _Z19fp32_to_fp16_scaledPKfP6__halffi(
	.param .u64 .ptr .align 1 _Z19fp32_to_fp16_scaledPKfP6__halffi_param_0,
	.param .u64 .ptr .align 1 _Z19fp32_to_fp16_scaledPKfP6__halffi_param_1,
	.param .f32 _Z19fp32_to_fp16_scaledPKfP6__halffi_param_2,
	.param .u32 _Z19fp32_to_fp16_scaledPKfP6__halffi_param_3
)
{
	.reg .pred 	%p<2>;
	.reg .b16 	%rs<2>;
	.reg .b32 	%r<6>;
	.reg .b32 	%f<4>;
	.reg .b64 	%rd<9>;

	ld.param.u64 	%rd1, [_Z19fp32_to_fp16_scaledPKfP6__halffi_param_0];
	ld.param.u64 	%rd2, [_Z19fp32_to_fp16_scaledPKfP6__halffi_param_1];
	ld.param.f32 	%f1, [_Z19fp32_to_fp16_scaledPKfP6__halffi_param_2];
	ld.param.u32 	%r2, [_Z19fp32_to_fp16_scaledPKfP6__halffi_param_3];
	mov.u32 	%r3, %ctaid.x;
	mov.u32 	%r4, %ntid.x;
	mov.u32 	%r5, %tid.x;
	mad.lo.s32 	%r1, %r3, %r4, %r5;
	setp.ge.s32 	%p1, %r1, %r2;
	@%p1 bra 	$L__BB2_2;
	cvta.to.global.u64 	%rd3, %rd1;
	cvta.to.global.u64 	%rd4, %rd2;
	mul.wide.s32 	%rd5, %r1, 4;
	add.s64 	%rd6, %rd3, %rd5;
	ld.global.f32 	%f3, [%rd6];
	mul.f32 	%f2, %f1, %f3;
	// begin inline asm
	{  cvt.rn.f16.f32 %rs1, %f2;}

	// end inline asm
	mul.wide.s32 	%rd7, %r1, 2;
	add.s64 	%rd8, %rd4, %rd7;
	st.global.u16 	[%rd8], %rs1;
$L__BB2_2:
	ret;

}
	// .globl	_Z21fp16_to_fp32_unscaledPK6__halfPffi
.visible .entry _Z21fp16_to_fp32_unscaledPK6__halfPffi(
	.param .u64 .ptr .align 1 _Z21fp16_to_fp32_unscaledPK6__halfPffi_param_0,
	.param .u64 .ptr .align 1 _Z21fp16_to_fp32_unscaledPK6__halfPffi_param_1,
	.param .f32 _Z21fp16_to_fp32_unscaledPK6__halfPffi_param_2,
	.param .u32 _Z21fp16_to_fp32_unscaledPK6__halfPffi_param_3
)
{
	.reg .pred 	%p<2>;
	.reg .b16 	%rs<2>;
	.reg .b32 	%r<6>;
	.reg .b32 	%f<4>;
	.reg .b64 	%rd<9>;

	ld.param.u64 	%rd1, [_Z21fp16_to_fp32_unscaledPK6__halfPffi_param_0];
	ld.param.u64 	%rd2, [_Z21fp16_to_fp32_unscaledPK6__halfPffi_param_1];
	ld.param.f32 	%f1, [_Z21fp16_to_fp32_unscaledPK6__halfPffi_param_2];
	ld.param.u32 	%r2, [_Z21fp16_to_fp32_unscaledPK6__halfPffi_param_3];
	mov.u32 	%r3, %ctaid.x;
	mov.u32 	%r4, %ntid.x;
	mov.u32 	%r5, %tid.x;
	mad.lo.s32 	%r1, %r3, %r4, %r5;
	setp.ge.s32 	%p1, %r1, %r2;
	@%p1 bra 	$L__BB3_2;
	cvta.to.global.u64 	%rd3, %rd1;
	cvta.to.global.u64 	%rd4, %rd2;
	mul.wide.s32 	%rd5, %r1, 2;
	add.s64 	%rd6, %rd3, %rd5;
	ld.global.u16 	%rs1, [%rd6];
	// begin inline asm
	{  cvt.f32.f16 %f2, %rs1;}

	// end inline asm
	mul.f32 	%f3, %f1, %f2;
	mul.wide.s32 	%rd7, %r1, 4;
	add.s64 	%rd8, %rd4, %rd7;
	st.global.f32 	[%rd8], %f3;
$L__BB3_2:
	ret;

}
	// .globl	_Z26mixed_precision_layer_normPK6__halfPKfS3_PS_PfS5_iiif
.visible .entry _Z26mixed_precision_layer_normPK6__halfPKfS3_PS_PfS5_iiif(
	.param .u64 .ptr .align 1 _Z26mixed_precision_layer_normPK6__halfPKfS3_PS_PfS5_iiif_param_0,
	.param .u64 .ptr .align 1 _Z26mixed_precision_layer_normPK6__halfPKfS3_PS_PfS5_iiif_param_1,
	.param .u64 .ptr .align 1 _Z26mixed_precision_layer_normPK6__halfPKfS3_PS_PfS5_iiif_param_2,
	.param .u64 .ptr .align 1 _Z26mixed_precision_layer_normPK6__halfPKfS3_PS_PfS5_iiif_param_3,
	.param .u64 .ptr .align 1 _Z26mixed_precision_layer_normPK6__halfPKfS3_PS_PfS5_iiif_param_4,
	.param .u64 .ptr .align 1 _Z26mixed_precision_layer_normPK6__halfPKfS3_PS_PfS5_iiif_param_5,
	.param .u32 _Z26mixed_precision_layer_normPK6__halfPKfS3_PS_PfS5_iiif_param_6,
	.param .u32 _Z26mixed_precision_layer_normPK6__halfPKfS3_PS_PfS5_iiif_param_7,
	.param .u32 _Z26mixed_precision_layer_normPK6__halfPKfS3_PS_PfS5_iiif_param_8,
	.param .f32 _Z26mixed_precision_layer_normPK6__halfPKfS3_PS_PfS5_iiif_param_9
)
{
	.reg .pred 	%p<12>;
	.reg .b16 	%rs<4>;
	.reg .b32 	%r<28>;
	.reg .b32 	%f<36>;
	.reg .b64 	%rd<30>;

	ld.param.u64 	%rd6, [_Z26mixed_precision_layer_normPK6__halfPKfS3_PS_PfS5_iiif_param_0];
	ld.param.u64 	%rd7, [_Z26mixed_precision_layer_normPK6__halfPKfS3_PS_PfS5_iiif_param_1];
	ld.param.u64 	%rd8, [_Z26mixed_precision_layer_normPK6__halfPKfS3_PS_PfS5_iiif_param_2];
	ld.param.u64 	%rd9, [_Z26mixed_precision_layer_normPK6__halfPKfS3_PS_PfS5_iiif_param_3];
	ld.param.u64 	%rd10, [_Z26mixed_precision_layer_normPK6__halfPKfS3_PS_PfS5_iiif_param_4];
	ld.param.u64 	%rd11, [_Z26mixed_precision_layer_normPK6__halfPKfS3_PS_PfS5_iiif_param_5];
	ld.param.u32 	%r17, [_Z26mixed_precision_layer_normPK6__halfPKfS3_PS_PfS5_iiif_param_6];
	ld.param.u32 	%r15, [_Z26mixed_precision_layer_normPK6__halfPKfS3_PS_PfS5_iiif_param_7];
	ld.param.u32 	%r16, [_Z26mixed_precision_layer_normPK6__halfPKfS3_PS_PfS5_iiif_param_8];
	ld.param.f32 	%f11, [_Z26mixed_precision_layer_normPK6__halfPKfS3_PS_PfS5_iiif_param_9];
	mov.u32 	%r1, %ctaid.y;
	mov.u32 	%r2, %ctaid.x;
	mov.u32 	%r27, %tid.x;
	setp.ge.s32 	%p1, %r1, %r17;
	setp.ge.s32 	%p2, %r2, %r15;
	or.pred  	%p3, %p1, %p2;
	@%p3 bra 	$L__BB4_14;
	cvta.to.global.u64 	%rd12, %rd6;
	mad.lo.s32 	%r4, %r15, %r1, %r2;
	mul.lo.s32 	%r18, %r4, %r16;
	cvt.s64.s32 	%rd1, %r18;
	mul.wide.s32 	%rd13, %r18, 2;
	add.s64 	%rd2, %rd12, %rd13;
	mov.u32 	%r5, %ntid.x;
	setp.ge.s32 	%p4, %r27, %r16;
	mov.f32 	%f34, 0f00000000;
	mov.f32 	%f35, %f34;
	@%p4 bra 	$L__BB4_4;
	mov.f32 	%f35, 0f00000000;
	mov.u32 	%r25, %r27;
	mov.f32 	%f34, %f35;
$L__BB4_3:
	mul.wide.s32 	%rd14, %r25, 2;
	add.s64 	%rd15, %rd2, %rd14;
	ld.global.u16 	%rs1, [%rd15];
	// begin inline asm
	{  cvt.f32.f16 %f14, %rs1;}

	// end inline asm
	add.f32 	%f34, %f34, %f14;
	fma.rn.f32 	%f35, %f14, %f14, %f35;
	add.s32 	%r25, %r25, %r5;
	setp.lt.s32 	%p5, %r25, %r16;
	@%p5 bra 	$L__BB4_3;
$L__BB4_4:
	shl.b32 	%r19, %r5, 2;
	mov.u32 	%r20, sdata;
	add.s32 	%r8, %r20, %r19;
	shl.b32 	%r21, %r27, 2;
	add.s32 	%r9, %r20, %r21;
	st.shared.f32 	[%r9], %f34;
	add.s32 	%r10, %r8, %r21;
	st.shared.f32 	[%r10], %f35;
	bar.sync 	0;
	setp.lt.u32 	%p6, %r5, 2;
	@%p6 bra 	$L__BB4_9;
	mov.u32 	%r26, %r5;
$L__BB4_6:
	shr.u32 	%r12, %r26, 1;
	setp.ge.u32 	%p7, %r27, %r12;
	@%p7 bra 	$L__BB4_8;
	shl.b32 	%r22, %r12, 2;
	add.s32 	%r23, %r9, %r22;
	ld.shared.f32 	%f15, [%r23];
	ld.shared.f32 	%f16, [%r9];
	add.f32 	%f17, %f15, %f16;
	st.shared.f32 	[%r9], %f17;
	add.s32 	%r24, %r10, %r22;
	ld.shared.f32 	%f18, [%r24];
	ld.shared.f32 	%f19, [%r10];
	add.f32 	%f20, %f18, %f19;
	st.shared.f32 	[%r10], %f20;
$L__BB4_8:
	bar.sync 	0;
	setp.gt.u32 	%p8, %r26, 3;
	mov.u32 	%r26, %r12;
	@%p8 bra 	$L__BB4_6;
$L__BB4_9:
	ld.shared.f32 	%f21, [sdata];
	cvt.rn.f32.s32 	%f22, %r16;
	div.rn.f32 	%f7, %f21, %f22;
	ld.shared.f32 	%f23, [%r8];
	div.rn.f32 	%f24, %f23, %f22;
	mul.f32 	%f25, %f7, %f7;
	sub.f32 	%f8, %f24, %f25;
	setp.ne.s32 	%p9, %r27, 0;
	@%p9 bra 	$L__BB4_11;
	cvta.to.global.u64 	%rd16, %rd10;
	mul.wide.u32 	%rd17, %r4, 4;
	add.s64 	%rd18, %rd16, %rd17;
	st.global.f32 	[%rd18], %f7;
	cvta.to.global.u64 	%rd19, %rd11;
	add.s64 	%rd20, %rd19, %rd17;
	st.global.f32 	[%rd20], %f8;
$L__BB4_11:
	setp.ge.s32 	%p10, %r27, %r16;
	bar.sync 	0;
	add.f32 	%f9, %f11, %f8;
	@%p10 bra 	$L__BB4_14;
	cvta.to.global.u64 	%rd3, %rd7;
	cvta.to.global.u64 	%rd4, %rd8;
	cvta.to.global.u64 	%rd5, %rd9;
	rsqrt.approx.f32 	%f10, %f9;
$L__BB4_13:
	cvt.s64.s32 	%rd21, %r27;
	mul.wide.s32 	%rd22, %r27, 2;
	add.s64 	%rd23, %rd2, %rd22;
	ld.global.u16 	%rs2, [%rd23];
	// begin inline asm
	{  cvt.f32.f16 %f26, %rs2;}

	// end inline asm
	sub.f32 	%f28, %f26, %f7;
	mul.f32 	%f29, %f10, %f28;
	mul.wide.s32 	%rd24, %r27, 4;
	add.s64 	%rd25, %rd3, %rd24;
	ld.global.f32 	%f30, [%rd25];
	add.s64 	%rd26, %rd4, %rd24;
	ld.global.f32 	%f31, [%rd26];
	fma.rn.f32 	%f27, %f30, %f29, %f31;
	// begin inline asm
	{  cvt.rn.f16.f32 %rs3, %f27;}

	// end inline asm
	add.s64 	%rd27, %rd21, %rd1;
	shl.b64 	%rd28, %rd27, 1;
	add.s64 	%rd29, %rd5, %rd28;
	st.global.u16 	[%rd29], %rs3;
	add.s32 	%r27, %r27, %r5;
	setp.lt.s32 	%p11, %r27, %r16;
	@%p11 bra 	$L__BB4_13;
$L__BB4_14:
	ret;

}
	// .globl	_Z20dynamic_loss_scalingPfS_S_PiS0_Pbf
.visible .entry _Z20dynamic_loss_scalingPfS_S_PiS0_Pbf(
	.param .u64 .ptr .align 1 _Z20dynamic_loss_scalingPfS_S_PiS0_Pbf_param_0,
	.param .u64 .ptr .align 1 _Z20dynamic_loss_scalingPfS_S_PiS0_Pbf_param_1,
	.param .u64 .ptr .align 1 _Z20dynamic_loss_scalingPfS_S_PiS0_Pbf_param_2,
	.param .u64 .ptr .align 1 _Z20dynamic_loss_scalingPfS_S_PiS0_Pbf_param_3,
	.param .u64 .ptr .align 1 _Z20dynamic_loss_scalingPfS_S_PiS0_Pbf_param_4,
	.param .u64 .ptr .align 1 _Z20dynamic_loss_scalingPfS_S_PiS0_Pbf_param_5,
	.param .f32 _Z20dynamic_loss_scalingPfS_S_PiS0_Pbf_param_6
)
{
	.reg .pred 	%p<4>;
	.reg .b16 	%rs<3>;
	.reg .b32 	%r<9>;
	.reg .b32 	%f<12>;
	.reg .b64 	%rd<13>;

	ld.param.u64 	%rd4, [_Z20dynamic_loss_scalingPfS_S_PiS0_Pbf_param_0];
	ld.param.u64 	%rd7, [_Z20dynamic_loss_scalingPfS_S_PiS0_Pbf_param_1];
	ld.param.u64 	%rd5, [_Z20dynamic_loss_scalingPfS_S_PiS0_Pbf_param_2];
	ld.param.u64 	%rd6, [_Z20dynamic_loss_scalingPfS_S_PiS0_Pbf_param_3];
	ld.param.u64 	%rd8, [_Z20dynamic_loss_scalingPfS_S_PiS0_Pbf_param_4];
	ld.param.u64 	%rd9, [_Z20dynamic_loss_scalingPfS_S_PiS0_Pbf_param_5];
	ld.param.f32 	%f1, [_Z20dynamic_loss_scalingPfS_S_PiS0_Pbf_param_6];
	cvta.to.global.u64 	%rd1, %rd8;
	cvta.to.global.u64 	%rd2, %rd7;
	cvta.to.global.u64 	%rd3, %rd9;
	mov.u32 	%r1, %tid.x;
	mov.u32 	%r2, %ctaid.x;
	or.b32  	%r3, %r1, %r2;
	setp.ne.s32 	%p1, %r3, 0;
	@%p1 bra 	$L__BB5_6;
	ld.global.u8 	%rs1, [%rd3];
	setp.eq.s16 	%p2, %rs1, 0;
	@%p2 bra 	$L__BB5_3;
	ld.global.f32 	%f2, [%rd2];
	mul.f32 	%f3, %f2, 0f3F000000;
	max.f32 	%f4, %f3, 0f3F800000;
	st.global.f32 	[%rd2], %f4;
	mov.b32 	%r4, 0;
	st.global.u32 	[%rd1], %r4;
	mov.b16 	%rs2, 0;
	st.global.u8 	[%rd3], %rs2;
	bra.uni 	$L__BB5_5;
$L__BB5_3:
	ld.global.u32 	%r5, [%rd1];
	add.s32 	%r6, %r5, 1;
	st.global.u32 	[%rd1], %r6;
	cvta.to.global.u64 	%rd10, %rd6;
	ld.global.u32 	%r7, [%rd10];
	setp.lt.s32 	%p3, %r6, %r7;
	@%p3 bra 	$L__BB5_5;
	ld.global.f32 	%f5, [%rd2];
	cvta.to.global.u64 	%rd11, %rd5;
	ld.global.f32 	%f6, [%rd11];
	mul.f32 	%f7, %f5, %f6;
	min.f32 	%f8, %f7, %f1;
	st.global.f32 	[%rd2], %f8;
	mov.b32 	%r8, 0;
	st.global.u32 	[%rd1], %r8;
$L__BB5_5:
	cvta.to.global.u64 	%rd12, %rd4;
	ld.global.f32 	%f9, [%rd12];
	ld.global.f32 	%f10, [%rd2];
	mul.f32 	%f11, %f9, %f10;
	st.global.f32 	[%rd12], %f11;
$L__BB5_6:
	ret;

}
	// .globl	_Z24detect_gradient_overflowPKfPbif
.visible .entry _Z24detect_gradient_overflowPKfPbif(
	.param .u64 .ptr .align 1 _Z24detect_gradient_overflowPKfPbif_param_0,
	.param .u64 .ptr .align 1 _Z24detect_gradient_overflowPKfPbif_param_1,
	.param .u32 _Z24detect_gradient_overflowPKfPbif_param_2,
	.param .f32 _Z24detect_gradient_overflowPKfPbif_param_3
)
{
	.reg .pred 	%p<5>;
	.reg .b16 	%rs<2>;
	.reg .b32 	%r<6>;
	.reg .b32 	%f<4>;
	.reg .b64 	%rd<7>;

	ld.param.u64 	%rd1, [_Z24detect_gradient_overflowPKfPbif_param_0];
	ld.param.u64 	%rd2, [_Z24detect_gradient_overflowPKfPbif_param_1];
	ld.param.u32 	%r2, [_Z24detect_gradient_overflowPKfPbif_param_2];
	ld.param.f32 	%f1, [_Z24detect_gradient_overflowPKfPbif_param_3];
	mov.u32 	%r3, %ctaid.x;
	mov.u32 	%r4, %ntid.x;
	mov.u32 	%r5, %tid.x;
	mad.lo.s32 	%r1, %r3, %r4, %r5;
	setp.ge.s32 	%p1, %r1, %r2;
	@%p1 bra 	$L__BB6_3;
	cvta.to.global.u64 	%rd3, %rd1;
	mul.wide.s32 	%rd4, %r1, 4;
	add.s64 	%rd5, %rd3, %rd4;
	ld.global.f32 	%f2, [%rd5];
	abs.f32 	%f3, %f2;
	setp.ne.f32 	%p2, %f3, 0f7F800000;
	setp.leu.f32 	%p3, %f3, %f1;
	and.pred  	%p4, %p2, %p3;
	@%p4 bra 	$L__BB6_3;
	cvta.to.global.u64 	%rd6, %rd2;
	mov.b16 	%rs1, 1;
	st.global.u8 	[%rd6], %rs1;
$L__BB6_3:
	ret;

}
	// .globl	_Z20mixed_precision_geluPK6__halfPS_i
.visible .entry _Z20mixed_precision_geluPK6__halfPS_i(
	.param .u64 .ptr .align 1 _Z20mixed_precision_geluPK6__halfPS_i_param_0,
	.param .u64 .ptr .align 1 _Z20mixed_precision_geluPK6__halfPS_i_param_1,
	.param .u32 _Z20mixed_precision_geluPK6__halfPS_i_param_2
)
{
	.reg .pred 	%p<4>;
	.reg .b16 	%rs<3>;
	.reg .b32 	%r<6>;
	.reg .b32 	%f<24>;
	.reg .b64 	%rd<8>;

	ld.param.u64 	%rd1, [_Z20mixed_precision_geluPK6__halfPS_i_param_0];
	ld.param.u64 	%rd2, [_Z20mixed_precision_geluPK6__halfPS_i_param_1];
	ld.param.u32 	%r2, [_Z20mixed_precision_geluPK6__halfPS_i_param_2];
	mov.u32 	%r3, %ctaid.x;
	mov.u32 	%r4, %ntid.x;
	mov.u32 	%r5, %tid.x;
	mad.lo.s32 	%r1, %r3, %r4, %r5;
	setp.ge.s32 	%p1, %r1, %r2;
	@%p1 bra 	$L__BB7_2;
	cvta.to.global.u64 	%rd3, %rd1;
	cvta.to.global.u64 	%rd4, %rd2;
	mul.wide.s32 	%rd5, %r1, 2;
	add.s64 	%rd6, %rd3, %rd5;
	ld.global.u16 	%rs1, [%rd6];
	// begin inline asm
	{  cvt.f32.f16 %f1, %rs1;}

	// end inline asm
	mul.f32 	%f3, %f1, %f1;
	mul.f32 	%f4, %f1, %f3;
	fma.rn.f32 	%f5, %f4, 0f3D372713, %f1;
	mul.f32 	%f6, %f5, 0f3F4C4229;
	mul.f32 	%f7, %f1, 0f3F000000;
	abs.f32 	%f8, %f6;
	mul.f32 	%f9, %f8, 0f4038AA3B;
	ex2.approx.ftz.f32 	%f10, %f9;
	add.f32 	%f11, %f10, 0f3F800000;
	rcp.approx.ftz.f32 	%f12, %f11;
	fma.rn.f32 	%f13, %f12, 0fC0000000, 0f3F800000;
	setp.ge.f32 	%p2, %f8, 0f41102CB4;
	selp.f32 	%f14, 0f3F800000, %f13, %p2;
	copysign.f32 	%f15, %f6, %f14;
	mul.f32 	%f16, %f6, %f6;
	fma.rn.f32 	%f17, %f16, 0f3C80F082, 0fBD563CAE;
	fma.rn.f32 	%f18, %f17, %f16, 0f3E085941;
	fma.rn.f32 	%f19, %f18, %f16, 0fBEAAA9ED;
	fma.rn.f32 	%f20, %f19, %f16, 0f00000000;
	fma.rn.f32 	%f21, %f20, %f6, %f6;
	setp.ge.f32 	%p3, %f8, 0f3F19999A;
	selp.f32 	%f22, %f15, %f21, %p3;
	add.f32 	%f23, %f22, 0f3F800000;
	mul.f32 	%f2, %f7, %f23;
	// begin inline asm
	{  cvt.rn.f16.f32 %rs2, %f2;}

	// end inline asm
	add.s64 	%rd7, %rd4, %rd5;
	st.global.u16 	[%rd7], %rs2;
$L__BB7_2:
	ret;

}
	// .globl	_Z23mixed_precision_softmaxPK6__halfPS_iii
.visible .entry _Z23mixed_precision_softmaxPK6__halfPS_iii(
	.param .u64 .ptr .align 1 _Z23mixed_precision_softmaxPK6__halfPS_iii_param_0,
	.param .u64 .ptr .align 1 _Z23mixed_precision_softmaxPK6__halfPS_iii_param_1,
	.param .u32 _Z23mixed_precision_softmaxPK6__halfPS_iii_param_2,
	.param .u32 _Z23mixed_precision_softmaxPK6__halfPS_iii_param_3,
	.param .u32 _Z23mixed_precision_softmaxPK6__halfPS_iii_param_4
)
{
	.reg .pred 	%p<16>;
	.reg .b16 	%rs<5>;
	.reg .b32 	%r<41>;
	.reg .b32 	%f<52>;
	.reg .b64 	%rd<18>;

	ld.param.u64 	%rd4, [_Z23mixed_precision_softmaxPK6__halfPS_iii_param_0];
	ld.param.u64 	%rd5, [_Z23mixed_precision_softmaxPK6__halfPS_iii_param_1];
	ld.param.u32 	%r20, [_Z23mixed_precision_softmaxPK6__halfPS_iii_param_2];
	ld.param.u32 	%r18, [_Z23mixed_precision_softmaxPK6__halfPS_iii_param_3];
	ld.param.u32 	%r19, [_Z23mixed_precision_softmaxPK6__halfPS_iii_param_4];
	mov.u32 	%r1, %ctaid.y;
	mov.u32 	%r2, %ctaid.x;
	mov.u32 	%r40, %tid.x;
	setp.ge.s32 	%p1, %r1, %r20;
	setp.ge.s32 	%p2, %r2, %r18;
	or.pred  	%p3, %p1, %p2;
	@%p3 bra 	$L__BB8_20;
	cvta.to.global.u64 	%rd6, %rd4;
	mad.lo.s32 	%r21, %r18, %r1, %r2;
	mul.lo.s32 	%r22, %r21, %r19;
	cvt.s64.s32 	%rd1, %r22;
	mul.wide.s32 	%rd7, %r22, 2;
	add.s64 	%rd2, %rd6, %rd7;
	mov.u32 	%r4, %ntid.x;
	setp.ge.s32 	%p4, %r40, %r19;
	mov.f32 	%f49, 0fFF800000;
	@%p4 bra 	$L__BB8_4;
	mov.f32 	%f49, 0fFF800000;
	mov.u32 	%r36, %r40;
$L__BB8_3:
	mul.wide.s32 	%rd8, %r36, 2;
	add.s64 	%rd9, %rd2, %rd8;
	ld.global.u16 	%rs1, [%rd9];
	// begin inline asm
	{  cvt.f32.f16 %f11, %rs1;}

	// end inline asm
	max.f32 	%f49, %f49, %f11;
	add.s32 	%r36, %r36, %r4;
	setp.lt.s32 	%p5, %r36, %r19;
	@%p5 bra 	$L__BB8_3;
$L__BB8_4:
	shl.b32 	%r23, %r40, 2;
	mov.u32 	%r24, sdata;
	add.s32 	%r7, %r24, %r23;
	st.shared.f32 	[%r7], %f49;
	bar.sync 	0;
	setp.lt.u32 	%p6, %r4, 2;
	@%p6 bra 	$L__BB8_9;
	mov.u32 	%r37, %r4;
$L__BB8_6:
	shr.u32 	%r9, %r37, 1;
	setp.ge.u32 	%p7, %r40, %r9;
	@%p7 bra 	$L__BB8_8;
	ld.shared.f32 	%f12, [%r7];
	shl.b32 	%r25, %r9, 2;
	add.s32 	%r26, %r7, %r25;
	ld.shared.f32 	%f13, [%r26];
	max.f32 	%f14, %f12, %f13;
	st.shared.f32 	[%r7], %f14;
$L__BB8_8:
	bar.sync 	0;
	setp.gt.u32 	%p8, %r37, 3;
	mov.u32 	%r37, %r9;
	@%p8 bra 	$L__BB8_6;
$L__BB8_9:
	setp.ge.s32 	%p9, %r40, %r19;
	ld.shared.f32 	%f4, [sdata];
	bar.sync 	0;
	mov.f32 	%f51, 0f00000000;
	@%p9 bra 	$L__BB8_12;
	mov.f32 	%f51, 0f00000000;
	mov.u32 	%r38, %r40;
$L__BB8_11:
	mul.wide.s32 	%rd10, %r38, 2;
	add.s64 	%rd11, %rd2, %rd10;
	ld.global.u16 	%rs2, [%rd11];
	// begin inline asm
	{  cvt.f32.f16 %f17, %rs2;}

	// end inline asm
	sub.f32 	%f18, %f17, %f4;
	fma.rn.f32 	%f19, %f18, 0f3BBB989D, 0f3F000000;
	cvt.sat.f32.f32 	%f20, %f19;
	mov.f32 	%f21, 0f4B400001;
	mov.f32 	%f22, 0f437C0000;
	fma.rm.f32 	%f23, %f20, %f22, %f21;
	add.f32 	%f24, %f23, 0fCB40007F;
	neg.f32 	%f25, %f24;
	fma.rn.f32 	%f26, %f18, 0f3FB8AA3B, %f25;
	fma.rn.f32 	%f27, %f18, 0f32A57060, %f26;
	mov.b32 	%r27, %f23;
	shl.b32 	%r28, %r27, 23;
	mov.b32 	%f28, %r28;
	ex2.approx.ftz.f32 	%f29, %f27;
	fma.rn.f32 	%f51, %f29, %f28, %f51;
	add.s32 	%r38, %r38, %r4;
	setp.lt.s32 	%p10, %r38, %r19;
	@%p10 bra 	$L__BB8_11;
$L__BB8_12:
	shl.b32 	%r29, %r4, 2;
	add.s32 	%r12, %r24, %r29;
	setp.lt.u32 	%p11, %r4, 2;
	add.s32 	%r13, %r12, %r23;
	st.shared.f32 	[%r13], %f51;
	bar.sync 	0;
	@%p11 bra 	$L__BB8_17;
	mov.u32 	%r39, %r4;
$L__BB8_14:
	shr.u32 	%r15, %r39, 1;
	setp.ge.u32 	%p12, %r40, %r15;
	@%p12 bra 	$L__BB8_16;
	shl.b32 	%r32, %r15, 2;
	add.s32 	%r33, %r13, %r32;
	ld.shared.f32 	%f30, [%r33];
	ld.shared.f32 	%f31, [%r13];
	add.f32 	%f32, %f30, %f31;
	st.shared.f32 	[%r13], %f32;
$L__BB8_16:
	bar.sync 	0;
	setp.gt.u32 	%p13, %r39, 3;
	mov.u32 	%r39, %r15;
	@%p13 bra 	$L__BB8_14;
$L__BB8_17:
	setp.ge.s32 	%p14, %r40, %r19;
	ld.shared.f32 	%f8, [%r12];
	bar.sync 	0;
	@%p14 bra 	$L__BB8_20;
	cvta.to.global.u64 	%rd3, %rd5;
$L__BB8_19:
	cvt.s64.s32 	%rd12, %r40;
	mul.wide.s32 	%rd13, %r40, 2;
	add.s64 	%rd14, %rd2, %rd13;
	ld.global.u16 	%rs3, [%rd14];
	// begin inline asm
	{  cvt.f32.f16 %f33, %rs3;}

	// end inline asm
	sub.f32 	%f35, %f33, %f4;
	fma.rn.f32 	%f36, %f35, 0f3BBB989D, 0f3F000000;
	cvt.sat.f32.f32 	%f37, %f36;
	mov.f32 	%f38, 0f4B400001;
	mov.f32 	%f39, 0f437C0000;
	fma.rm.f32 	%f40, %f37, %f39, %f38;
	add.f32 	%f41, %f40, 0fCB40007F;
	neg.f32 	%f42, %f41;
	fma.rn.f32 	%f43, %f35, 0f3FB8AA3B, %f42;
	fma.rn.f32 	%f44, %f35, 0f32A57060, %f43;
	mov.b32 	%r34, %f40;
	shl.b32 	%r35, %r34, 23;
	mov.b32 	%f45, %r35;
	ex2.approx.ftz.f32 	%f46, %f44;
	mul.f32 	%f47, %f46, %f45;
	div.rn.f32 	%f34, %f47, %f8;
	// begin inline asm
	{  cvt.rn.f16.f32 %rs4, %f34;}

	// end inline asm
	add.s64 	%rd15, %rd12, %rd1;
	shl.b64 	%rd16, %rd15, 1;
	add.s64 	%rd17, %rd3, %rd16;
	st.global.u16 	[%rd17], %rs4;
	add.s32 	%r40, %r40, %r4;
	setp.lt.s32 	%p15, %r40, %r19;
	@%p15 bra 	$L__BB8_19;
$L__BB8_20:
	ret;

}
	// .globl	_Z19autocast_operationsPKfP6__halfPfi
.visible .entry _Z19autocast_operationsPKfP6__halfPfi(
	.param .u64 .ptr .align 1 _Z19autocast_operationsPKfP6__halfPfi_param_0,
	.param .u64 .ptr .align 1 _Z19autocast_operationsPKfP6__halfPfi_param_1,
	.param .u64 .ptr .align 1 _Z19autocast_operationsPKfP6__halfPfi_param_2,
	.param .u32 _Z19autocast_operationsPKfP6__halfPfi_param_3
)
{
	.reg .pred 	%p<2>;
	.reg .b16 	%rs<2>;
	.reg .b32 	%r<6>;
	.reg .b32 	%f<4>;
	.reg .b64 	%rd<12>;

	ld.param.u64 	%rd1, [_Z19autocast_operationsPKfP6__halfPfi_param_0];
	ld.param.u64 	%rd2, [_Z19autocast_operationsPKfP6__halfPfi_param_1];
	ld.param.u64 	%rd3, [_Z19autocast_operationsPKfP6__halfPfi_param_2];
	ld.param.u32 	%r2, [_Z19autocast_operationsPKfP6__halfPfi_param_3];
	mov.u32 	%r3, %ctaid.x;
	mov.u32 	%r4, %ntid.x;
	mov.u32 	%r5, %tid.x;
	mad.lo.s32 	%r1, %r3, %r4, %r5;
	setp.ge.s32 	%p1, %r1, %r2;
	@%p1 bra 	$L__BB9_2;
	cvta.to.global.u64 	%rd4, %rd1;
	cvta.to.global.u64 	%rd5, %rd2;
	cvta.to.global.u64 	%rd6, %rd3;
	mul.wide.s32 	%rd7, %r1, 4;
	add.s64 	%rd8, %rd4, %rd7;
	ld.global.f32 	%f2, [%rd8];
	mul.wide.s32 	%rd9, %r1, 2;
	add.s64 	%rd10, %rd5, %rd9;
	ld.global.u16 	%rs1, [%rd10];
	// begin inline asm
	{  cvt.f32.f16 %f1, %rs1;}

	// end inline asm
	mul.f32 	%f3, %f2, %f1;
	add.s64 	%rd11, %rd6, %rd7;
	st.global.f32 	[%rd11], %f3;
$L__BB9_2:
	ret;

}
	// .globl	_Z26memory_bandwidth_test_fp16PK6__halfPS_i
.visible .entry _Z26memory_bandwidth_test_fp16PK6__halfPS_i(
	.param .u64 .ptr .align 1 _Z26memory_bandwidth_test_fp16PK6__halfPS_i_param_0,
	.param .u64 .ptr .align 1 _Z26memory_bandwidth_test_fp16PK6__halfPS_i_param_1,
	.param .u32 _Z26memory_bandwidth_test_fp16PK6__halfPS_i_param_2
)
{
	.reg .pred 	%p<2>;
	.reg .b16 	%rs<2>;
	.reg .b32 	%r<6>;
	.reg .b64 	%rd<8>;

	ld.param.u64 	%rd1, [_Z26memory_bandwidth_test_fp16PK6__halfPS_i_param_0];
	ld.param.u64 	%rd2, [_Z26memory_bandwidth_test_fp16PK6__halfPS_i_param_1];
	ld.param.u32 	%r2, [_Z26memory_bandwidth_test_fp16PK6__halfPS_i_param_2];
	mov.u32 	%r3, %ctaid.x;
	mov.u32 	%r4, %ntid.x;
	mov.u32 	%r5, %tid.x;
	mad.lo.s32 	%r1, %r3, %r4, %r5;
	setp.ge.s32 	%p1, %r1, %r2;
	@%p1 bra 	$L__BB10_2;
	cvta.to.global.u64 	%rd3, %rd1;
	cvta.to.global.u64 	%rd4, %rd2;
	mul.wide.s32 	%rd5, %r1, 2;
	add.s64 	%rd6, %rd4, %rd5;
	add.s64 	%rd7, %rd3, %rd5;
	ld.global.u16 	%rs1, [%rd7];
	st.global.u16 	[%rd6], %rs1;
$L__BB10_2:
	ret;

}
	// .globl	_Z26memory_bandwidth_test_fp32PKfPfi
.visible .entry _Z26memory_bandwidth_test_fp32PKfPfi(
	.param .u64 .ptr .align 1 _Z26memory_bandwidth_test_fp32PKfPfi_param_0,
	.param .u64 .ptr .align 1 _Z26memory_bandwidth_test_fp32PKfPfi_param_1,
	.param .u32 _Z26memory_bandwidth_test_fp32PKfPfi_param_2
)
{
	.reg .pred 	%p<2>;
	.reg .b32 	%r<6>;
	.reg .b32 	%f<2>;
	.reg .b64 	%rd<8>;

	ld.param.u64 	%rd1, [_Z26memory_bandwidth_test_fp32PKfPfi_param_0];
	ld.param.u64 	%rd2, [_Z26memory_bandwidth_test_fp32PKfPfi_param_1];
	ld.param.u32 	%r2, [_Z26memory_bandwidth_test_fp32PKfPfi_param_2];
	mov.u32 	%r3, %ctaid.x;
	mov.u32 	%r4, %ntid.x;
	mov.u32 	%r5, %tid.x;
	mad.lo.s32 	%r1, %r3, %r4, %r5;
	setp.ge.s32 	%p1, %r1, %r2;
	@%p1 bra 	$L__BB11_2;
	cvta.to.global.u64 	%rd3, %rd1;
	cvta.to.global.u64 	%rd4, %rd2;
	mul.wide.s32 	%rd5, %r1, 4;
	add.s64 	%rd6, %rd3, %rd5;
	ld.global.f32 	%f1, [%rd6];
	add.s64 	%rd7, %rd4, %rd5;
	st.global.f32 	[%rd7], %f1;
$L__BB11_2:
	ret;

}


// ===== COMPILED SASS (sm_100) =====

	.target	sm_100

	.elftype	@"ET_EXEC"


//--------------------- .note.nv.tkinfo           --------------------------
	.section	.note.nv.tkinfo,"",@"SHT_NOTE"
	.sectionflags	@"SHF_NOTE_NV_TKINFO"
	.tkinfo
        /*0018*/ 	.word	0x00000002
        /*0030*/ 	.string	""
        /*0030*/ 	.string	"ptxas"
        /*0030*/ 	.string	"Cuda compilation tools, release 13.0, V13.0.88"
        /*0030*/ 	.string	"Build cuda_13.0.r13.0/compiler.36424714_0"
        /*0030*/ 	.string	"-arch sm_100 -m 64 "



//--------------------- .note.nv.cuinfo           --------------------------
	.section	.note.nv.cuinfo,"",@"SHT_NOTE"
	.sectionflags	@"SHF_NOTE_NV_CUINFO"
        /*0018*/ 	.short	0x0002
        /*001a*/ 	.short	0x0064
        /*001c*/ 	.short	0x0082
	.zero		2


//--------------------- .nv.info                  --------------------------
	.section	.nv.info,"",@"SHT_CUDA_INFO"
	.align	4


	//----- nvinfo : EIATTR_REGCOUNT
	.align		4
        /*0000*/ 	.byte	0x04, 0x2f
        /*0002*/ 	.short	(.L_1 - .L_0)
	.align		4
.L_0:
        /*0004*/ 	.word	index@(_Z22mixed_precision_matmulPK6__halfS1_Pfiii)
        /*0008*/ 	.word	0x0000001f


	//----- nvinfo : EIATTR_FRAME_SIZE
	.align		4
.L_1:
        /*000c*/ 	.byte	0x04, 0x11
        /*000e*/ 	.short	(.L_3 - .L_2)
	.align		4
.L_2:
        /*0010*/ 	.word	index@(_Z22mixed_precision_matmulPK6__halfS1_Pfiii)
        /*0014*/ 	.word	0x00000000


	//----- nvinfo : EIATTR_REGCOUNT
	.align		4
.L_3:
        /*0018*/ 	.byte	0x04, 0x2f
        /*001a*/ 	.short	(.L_5 - .L_4)
	.align		4
.L_4:
        /*001c*/ 	.word	index@(_Z33tensorcore_mixed_precision_matmulPK6__halfS1_Pfiii)
        /*0020*/ 	.word	0x00000020


	//----- nvinfo : EIATTR_FRAME_SIZE
	.align		4
.L_5:
        /*0024*/ 	.byte	0x04, 0x11
        /*0026*/ 	.short	(.L_7 - .L_6)
	.align		4
.L_6:
        /*0028*/ 	.word	index@(_Z33tensorcore_mixed_precision_matmulPK6__halfS1_Pfiii)
        /*002c*/ 	.word	0x00000000


	//----- nvinfo : EIATTR_REGCOUNT
	.align		4
.L_7:
        /*0030*/ 	.byte	0x04, 0x2f
        /*0032*/ 	.short	(.L_9 - .L_8)
	.align		4
.L_8:
        /*0034*/ 	.word	index@(_Z19fp32_to_fp16_scaledPKfP6__halffi)
        /*0038*/ 	.word	0x0000000a


	//----- nvinfo : EIATTR_FRAME_SIZE
	.align		4
.L_9:
        /*003c*/ 	.byte	0x04, 0x11
        /*003e*/ 	.short	(.L_11 - .L_10)
	.align		4
.L_10:
        /*0040*/ 	.word	index@(_Z19fp32_to_fp16_scaledPKfP6__halffi)
        /*0044*/ 	.word	0x00000000


	//----- nvinfo : EIATTR_REGCOUNT
	.align		4
.L_11:
        /*0048*/ 	.byte	0x04, 0x2f
        /*004a*/ 	.short	(.L_13 - .L_12)
	.align		4
.L_12:
        /*004c*/ 	.word	index@(_Z21fp16_to_fp32_unscaledPK6__halfPffi)
        /*0050*/ 	.word	0x0000000a


	//----- nvinfo : EIATTR_FRAME_SIZE
	.align		4
.L_13:
        /*0054*/ 	.byte	0x04, 0x11
        /*0056*/ 	.short	(.L_15 - .L_14)
	.align		4
.L_14:
        /*0058*/ 	.word	index@(_Z21fp16_to_fp32_unscaledPK6__halfPffi)
        /*005c*/ 	.word	0x00000000


	//----- nvinfo : EIATTR_REGCOUNT
	.align		4
.L_15:
        /*0060*/ 	.byte	0x04, 0x2f
        /*0062*/ 	.short	(.L_17 - .L_16)
	.align		4
.L_16:
        /*0064*/ 	.word	index@(_Z26mixed_precision_layer_normPK6__halfPKfS3_PS_PfS5_iiif)
        /*0068*/ 	.word	0x00000016


	//----- nvinfo : EIATTR_FRAME_SIZE
	.align		4
.L_17:
        /*006c*/ 	.byte	0x04, 0x11
        /*006e*/ 	.short	(.L_19 - .L_18)
	.align		4
.L_18:
        /*0070*/ 	.word	index@($__internal_1_$__cuda_sm3x_div_rn_noftz_f32_slowpath)
        /*0074*/ 	.word	0x00000000


	//----- nvinfo : EIATTR_FRAME_SIZE
	.align		4
.L_19:
        /*0078*/ 	.byte	0x04, 0x11
        /*007a*/ 	.short	(.L_21 - .L_20)
	.align		4
.L_20:
        /*007c*/ 	.word	index@(_Z26mixed_precision_layer_normPK6__halfPKfS3_PS_PfS5_iiif)
        /*0080*/ 	.word	0x00000000


	//----- nvinfo : EIATTR_REGCOUNT
	.align		4
.L_21:
        /*0084*/ 	.byte	0x04, 0x2f
        /*0086*/ 	.short	(.L_23 - .L_22)
	.align		4
.L_22:
        /*0088*/ 	.word	index@(_Z20dynamic_loss_scalingPfS_S_PiS0_Pbf)
        /*008c*/ 	.word	0x00000010


	//----- nvinfo : EIATTR_FRAME_SIZE
	.align		4
.L_23:
        /*0090*/ 	.byte	0x04, 0x11
        /*0092*/ 	.short	(.L_25 - .L_24)
	.align		4
.L_24:
        /*0094*/ 	.word	index@(_Z20dynamic_loss_scalingPfS_S_PiS0_Pbf)
        /*0098*/ 	.word	0x00000000


	//----- nvinfo : EIATTR_REGCOUNT
	.align		4
.L_25:
        /*009c*/ 	.byte	0x04, 0x2f
        /*009e*/ 	.short	(.L_27 - .L_26)
	.align		4
.L_26:
        /*00a0*/ 	.word	index@(_Z24detect_gradient_overflowPKfPbif)
        /*00a4*/ 	.word	0x00000008


	//----- nvinfo : EIATTR_FRAME_SIZE
	.align		4
.L_27:
        /*00a8*/ 	.byte	0x04, 0x11
        /*00aa*/ 	.short	(.L_29 - .L_28)
	.align		4
.L_28:
        /*00ac*/ 	.word	index@(_Z24detect_gradient_overflowPKfPbif)
        /*00b0*/ 	.word	0x00000000


	//----- nvinfo : EIATTR_REGCOUNT
	.align		4
.L_29:
        /*00b4*/ 	.byte	0x04, 0x2f
        /*00b6*/ 	.short	(.L_31 - .L_30)
	.align		4
.L_30:
        /*00b8*/ 	.word	index@(_Z20mixed_precision_geluPK6__halfPS_i)
        /*00bc*/ 	.word	0x0000000d


	//----- nvinfo : EIATTR_FRAME_SIZE
	.align		4
.L_31:
        /*00c0*/ 	.byte	0x04, 0x11
        /*00c2*/ 	.short	(.L_33 - .L_32)
	.align		4
.L_32:
        /*00c4*/ 	.word	index@(_Z20mixed_precision_geluPK6__halfPS_i)
        /*00c8*/ 	.word	0x00000000


	//----- nvinfo : EIATTR_REGCOUNT
	.align		4
.L_33:
        /*00cc*/ 	.byte	0x04, 0x2f
        /*00ce*/ 	.short	(.L_35 - .L_34)
	.align		4
.L_34:
        /*00d0*/ 	.word	index@(_Z23mixed_precision_softmaxPK6__halfPS_iii)
        /*00d4*/ 	.word	0x00000016


	//----- nvinfo : EIATTR_FRAME_SIZE
	.align		4
.L_35:
        /*00d8*/ 	.byte	0x04, 0x11
        /*00da*/ 	.short	(.L_37 - .L_36)
	.align		4
.L_36:
        /*00dc*/ 	.word	index@($__internal_0_$__cuda_sm3x_div_rn_noftz_f32_slowpath)
        /*00e0*/ 	.word	0x00000000


	//----- nvinfo : EIATTR_FRAME_SIZE
	.align		4
.L_37:
        /*00e4*/ 	.byte	0x04, 0x11
        /*00e6*/ 	.short	(.L_39 - .L_38)
	.align		4
.L_38:
        /*00e8*/ 	.word	index@(_Z23mixed_precision_softmaxPK6__halfPS_iii)
        /*00ec*/ 	.word	0x00000000


	//----- nvinfo : EIATTR_REGCOUNT
	.align		4
.L_39:
        /*00f0*/ 	.byte	0x04, 0x2f
        /*00f2*/ 	.short	(.L_41 - .L_40)
	.align		4
.L_40:
        /*00f4*/ 	.word	index@(_Z19autocast_operationsPKfP6__halfPfi)
        /*00f8*/ 	.word	0x0000000e


	//----- nvinfo : EIATTR_FRAME_SIZE
	.align		4
.L_41:
        /*00fc*/ 	.byte	0x04, 0x11
        /*00fe*/ 	.short	(.L_43 - .L_42)
	.align		4
.L_42:
        /*0100*/ 	.word	index@(_Z19autocast_operationsPKfP6__halfPfi)
        /*0104*/ 	.word	0x00000000


	//----- nvinfo : EIATTR_REGCOUNT
	.align		4
.L_43:
        /*0108*/ 	.byte	0x04, 0x2f
        /*010a*/ 	.short	(.L_45 - .L_44)
	.align		4
.L_44:
        /*010c*/ 	.word	index@(_Z26memory_bandwidth_test_fp16PK6__halfPS_i)
        /*0110*/ 	.word	0x0000000a


	//----- nvinfo : EIATTR_FRAME_SIZE
	.align		4
.L_45:
        /*0114*/ 	.byte	0x04, 0x11
        /*0116*/ 	.short	(.L_47 - .L_46)
	.align		4
.L_46:
        /*0118*/ 	.word	index@(_Z26memory_bandwidth_test_fp16PK6__halfPS_i)
        /*011c*/ 	.word	0x00000000


	//----- nvinfo : EIATTR_REGCOUNT
	.align		4
.L_47:
        /*0120*/ 	.byte	0x04, 0x2f
        /*0122*/ 	.short	(.L_49 - .L_48)
	.align		4
.L_48:
        /*0124*/ 	.word	index@(_Z26memory_bandwidth_test_fp32PKfPfi)
        /*0128*/ 	.word	0x0000000a


	//----- nvinfo : EIATTR_FRAME_SIZE
	.align		4
.L_49:
        /*012c*/ 	.byte	0x04, 0x11
        /*012e*/ 	.short	(.L_51 - .L_50)
	.align		4
.L_50:
        /*0130*/ 	.word	index@(_Z26memory_bandwidth_test_fp32PKfPfi)
        /*0134*/ 	.word	0x00000000


	//----- nvinfo : EIATTR_MIN_STACK_SIZE
	.align		4
.L_51:
        /*0138*/ 	.byte	0x04, 0x12
        /*013a*/ 	.short	(.L_53 - .L_52)
	.align		4
.L_52:
        /*013c*/ 	.word	index@(_Z26memory_bandwidth_test_fp32PKfPfi)
        /*0140*/ 	.word	0x00000000


	//----- nvinfo : EIATTR_MIN_STACK_SIZE
	.align		4
.L_53:
        /*0144*/ 	.byte	0x04, 0x12
        /*0146*/ 	.short	(.L_55 - .L_54)
	.align		4
.L_54:
        /*0148*/ 	.word	index@(_Z26memory_bandwidth_test_fp16PK6__halfPS_i)
        /*014c*/ 	.word	0x00000000


	//----- nvinfo : EIATTR_MIN_STACK_SIZE
	.align		4
.L_55:
        /*0150*/ 	.byte	0x04, 0x12
        /*0152*/ 	.short	(.L_57 - .L_56)
	.align		4
.L_56:
        /*0154*/ 	.word	index@(_Z19autocast_operationsPKfP6__halfPfi)
        /*0158*/ 	.word	0x00000000


	//----- nvinfo : EIATTR_MIN_STACK_SIZE
	.align		4
.L_57:
        /*015c*/ 	.byte	0x04, 0x12
        /*015e*/ 	.short	(.L_59 - .L_58)
	.align		4
.L_58:
        /*0160*/ 	.word	index@(_Z23mixed_precision_softmaxPK6__halfPS_iii)
        /*0164*/ 	.word	0x00000000


	//----- nvinfo : EIATTR_MIN_STACK_SIZE
	.align		4
.L_59:
        /*0168*/ 	.byte	0x04, 0x12
        /*016a*/ 	.short	(.L_61 - .L_60)
	.align		4
.L_60:
        /*016c*/ 	.word	index@(_Z20mixed_precision_geluPK6__halfPS_i)
        /*0170*/ 	.word	0x00000000


	//----- nvinfo : EIATTR_MIN_STACK_SIZE
	.align		4
.L_61:
        /*0174*/ 	.byte	0x04, 0x12
        /*0176*/ 	.short	(.L_63 - .L_62)
	.align		4
.L_62:
        /*0178*/ 	.word	index@(_Z24detect_gradient_overflowPKfPbif)
        /*017c*/ 	.word	0x00000000


	//----- nvinfo : EIATTR_MIN_STACK_SIZE
	.align		4
.L_63:
        /*0180*/ 	.byte	0x04, 0x12
        /*0182*/ 	.short	(.L_65 - .L_64)
	.align		4
.L_64:
        /*0184*/ 	.word	index@(_Z20dynamic_loss_scalingPfS_S_PiS0_Pbf)
        /*0188*/ 	.word	0x00000000


	//----- nvinfo : EIATTR_MIN_STACK_SIZE
	.align		4
.L_65:
        /*018c*/ 	.byte	0x04, 0x12
        /*018e*/ 	.short	(.L_67 - .L_66)
	.align		4
.L_66:
        /*0190*/ 	.word	index@(_Z26mixed_precision_layer_normPK6__halfPKfS3_PS_PfS5_iiif)
        /*0194*/ 	.word	0x00000000


	//----- nvinfo : EIATTR_MIN_STACK_SIZE
	.align		4
.L_67:
        /*0198*/ 	.byte	0x04, 0x12
        /*019a*/ 	.short	(.L_69 - .L_68)
	.align		4
.L_68:
        /*019c*/ 	.word	index@(_Z21fp16_to_fp32_unscaledPK6__halfPffi)
        /*01a0*/ 	.word	0x00000000


	//----- nvinfo : EIATTR_MIN_STACK_SIZE
	.align		4
.L_69:
        /*01a4*/ 	.byte	0x04, 0x12
        /*01a6*/ 	.short	(.L_71 - .L_70)
	.align		4
.L_70:
        /*01a8*/ 	.word	index@(_Z19fp32_to_fp16_scaledPKfP6__halffi)
        /*01ac*/ 	.word	0x00000000


	//----- nvinfo : EIATTR_MIN_STACK_SIZE
	.align		4
.L_71:
        /*01b0*/ 	.byte	0x04, 0x12
        /*01b2*/ 	.short	(.L_73 - .L_72)
	.align		4
.L_72:
        /*01b4*/ 	.word	index@(_Z33tensorcore_mixed_precision_matmulPK6__halfS1_Pfiii)
        /*01b8*/ 	.word	0x00000000


	//----- nvinfo : EIATTR_MIN_STACK_SIZE
	.align		4
.L_73:
        /*01bc*/ 	.byte	0x04, 0x12
        /*01be*/ 	.short	(.L_75 - .L_74)
	.align		4
.L_74:
        /*01c0*/ 	.word	index@(_Z22mixed_precision_matmulPK6__halfS1_Pfiii)
        /*01c4*/ 	.word	0x00000000
.L_75:


//--------------------- .nv.compat                --------------------------
	.section	.nv.compat,"",@"SHT_CUDA_COMPAT_INFO"
	.align	4
        /*0000*/ 	.byte	0x02, 0x09, 0x00, 0x00, 0x02, 0x02, 0x01, 0x00, 0x02, 0x05, 0x05, 0x00, 0x03, 0x07, 0x01, 0x01
        /*0010*/ 	.byte	0x02, 0x03, 0x00, 0x00, 0x02, 0x06, 0x01, 0x00, 0x04, 0x0b, 0x08, 0x00, 0x01, 0x00, 0x00, 0x00
        /*0020*/ 	.byte	0x00, 0x00, 0x00, 0x00


//--------------------- .nv.info._Z26memory_bandwidth_test_fp32PKfPfi --------------------------
	.section	.nv.info._Z26memory_bandwidth_test_fp32PKfPfi,"",@"SHT_CUDA_INFO"
	.sectionflags	@""
	.align	4


	//----- nvinfo : EIATTR_CUDA_API_VERSION
	.align		4
        /*0000*/ 	.byte	0x04, 0x37
        /*0002*/ 	.short	(.L_77 - .L_76)
.L_76:
        /*0004*/ 	.word	0x00000082


	//----- nvinfo : EIATTR_KPARAM_INFO
	.align		4
.L_77:
        /*0008*/ 	.byte	0x04, 0x17
        /*000a*/ 	.short	(.L_79 - .L_78)
.L_78:
        /*000c*/ 	.word	0x00000000
        /*0010*/ 	.short	0x0002
        /*0012*/ 	.short	0x0010
        /*0014*/ 	.byte	0x00, 0xf0, 0x11, 0x00


	//----- nvinfo : EIATTR_KPARAM_INFO
	.align		4
.L_79:
        /*0018*/ 	.byte	0x04, 0x17
        /*001a*/ 	.short	(.L_81 - .L_80)
.L_80:
        /*001c*/ 	.word	0x00000000
        /*0020*/ 	.short	0x0001
        /*0022*/ 	.short	0x0008
        /*0024*/ 	.byte	0x00, 0xf5, 0x21, 0x00


	//----- nvinfo : EIATTR_KPARAM_INFO
	.align		4
.L_81:
        /*0028*/ 	.byte	0x04, 0x17
        /*002a*/ 	.short	(.L_83 - .L_82)
.L_82:
        /*002c*/ 	.word	0x00000000
        /*0030*/ 	.short	0x0000
        /*0032*/ 	.short	0x0000
        /*0034*/ 	.byte	0x00, 0xf5, 0x21, 0x00


	//----- nvinfo : EIATTR_SPARSE_MMA_MASK
	.align		4
.L_83:
        /*0038*/ 	.byte	0x03, 0x50
        /*003a*/ 	.short	0x0000


	//----- nvinfo : EIATTR_MAXREG_COUNT
	.align		4
        /*003c*/ 	.byte	0x03, 0x1b
        /*003e*/ 	.short	0x00ff


	//----- nvinfo : EIATTR_MERCURY_ISA_VERSION
	.align		4
        /*0040*/ 	.byte	0x03, 0x5f
        /*0042*/ 	.short	0x0101


	//----- nvinfo : EIATTR_VRC_CTA_INIT_COUNT
	.align		4
        /*0044*/ 	.byte	0x02, 0x4a
	.zero		1
	.zero		1


	//----- nvinfo : EIATTR_EXIT_INSTR_OFFSETS
	.align		4
        /*0048*/ 	.byte	0x04, 0x1c
        /*004a*/ 	.short	(.L_85 - .L_84)


	//   ....[0]....
.L_84:
        /*004c*/ 	.word	0x00000070


	//   ....[1]....
        /*0050*/ 	.word	0x000000f0


	//----- nvinfo : EIATTR_CBANK_PARAM_SIZE
	.align		4
.L_85:
        /*0054*/ 	.byte	0x03, 0x19
        /*0056*/ 	.short	0x0014


	//----- nvinfo : EIATTR_PARAM_CBANK
	.align		4
        /*0058*/ 	.byte	0x04, 0x0a
        /*005a*/ 	.short	(.L_87 - .L_86)
	.align		4
.L_86:
        /*005c*/ 	.word	index@(.nv.constant0._Z26memory_bandwidth_test_fp32PKfPfi)
        /*0060*/ 	.short	0x0380
        /*0062*/ 	.short	0x0014


	//----- nvinfo : EIATTR_SW_WAR
	.align		4
.L_87:
        /*0064*/ 	.byte	0x04, 0x36
        /*0066*/ 	.short	(.L_89 - .L_88)
.L_88:
        /*0068*/ 	.word	0x00000008
.L_89:


//--------------------- .nv.info._Z26memory_bandwidth_test_fp16PK6__halfPS_i --------------------------
	.section	.nv.info._Z26memory_bandwidth_test_fp16PK6__halfPS_i,"",@"SHT_CUDA_INFO"
	.sectionflags	@""
	.align	4


	//----- nvinfo : EIATTR_CUDA_API_VERSION
	.align		4
        /*0000*/ 	.byte	0x04, 0x37
        /*0002*/ 	.short	(.L_91 - .L_90)
.L_90:
        /*0004*/ 	.word	0x00000082


	//----- nvinfo : EIATTR_KPARAM_INFO
	.align		4
.L_91:
        /*0008*/ 	.byte	0x04, 0x17
        /*000a*/ 	.short	(.L_93 - .L_92)
.L_92:
        /*000c*/ 	.word	0x00000000
        /*0010*/ 	.short	0x0002
        /*0012*/ 	.short	0x0010
        /*0014*/ 	.byte	0x00, 0xf0, 0x11, 0x00


	//----- nvinfo : EIATTR_KPARAM_INFO
	.align		4
.L_93:
        /*0018*/ 	.byte	0x04, 0x17
        /*001a*/ 	.short	(.L_95 - .L_94)
.L_94:
        /*001c*/ 	.word	0x00000000
        /*0020*/ 	.short	0x0001
        /*0022*/ 	.short	0x0008
        /*0024*/ 	.byte	0x00, 0xf5, 0x21, 0x00


	//----- nvinfo : EIATTR_KPARAM_INFO
	.align		4
.L_95:
        /*0028*/ 	.byte	0x04, 0x17
        /*002a*/ 	.short	(.L_97 - .L_96)
.L_96:
        /*002c*/ 	.word	0x00000000
        /*0030*/ 	.short	0x0000
        /*0032*/ 	.short	0x0000
        /*0034*/ 	.byte	0x00, 0xf5, 0x21, 0x00


	//----- nvinfo : EIATTR_SPARSE_MMA_MASK
	.align		4
.L_97:
        /*0038*/ 	.byte	0x03, 0x50
        /*003a*/ 	.short	0x0000


	//----- nvinfo : EIATTR_MAXREG_COUNT
	.align		4
        /*003c*/ 	.byte	0x03, 0x1b
        /*003e*/ 	.short	0x00ff


	//----- nvinfo : EIATTR_MERCURY_ISA_VERSION
	.align		4
        /*0040*/ 	.byte	0x03, 0x5f
        /*0042*/ 	.short	0x0101


	//----- nvinfo : EIATTR_VRC_CTA_INIT_COUNT
	.align		4
        /*0044*/ 	.byte	0x02, 0x4a
	.zero		1
	.zero		1


	//----- nvinfo : EIATTR_EXIT_INSTR_OFFSETS
	.align		4
        /*0048*/ 	.byte	0x04, 0x1c
        /*004a*/ 	.short	(.L_99 - .L_98)


	//   ....[0]....
.L_98:
        /*004c*/ 	.word	0x00000070


	//   ....[1]....
        /*0050*/ 	.word	0x000000f0


	//----- nvinfo : EIATTR_CBANK_PARAM_SIZE
	.align		4
.L_99:
        /*0054*/ 	.byte	0x03, 0x19
        /*0056*/ 	.short	0x0014


	//----- nvinfo : EIATTR_PARAM_CBANK
	.align		4
        /*0058*/ 	.byte	0x04, 0x0a
        /*005a*/ 	.short	(.L_101 - .L_100)
	.align		4
.L_100:
        /*005c*/ 	.word	index@(.nv.constant0._Z26memory_bandwidth_test_fp16PK6__halfPS_i)
        /*0060*/ 	.short	0x0380
        /*0062*/ 	.short	0x0014


	//----- nvinfo : EIATTR_SW_WAR
	.align		4
.L_101:
        /*0064*/ 	.byte	0x04, 0x36
        /*0066*/ 	.short	(.L_103 - .L_102)
.L_102:
        /*0068*/ 	.word	0x00000008
.L_103:


//--------------------- .nv.info._Z19autocast_operationsPKfP6__halfPfi --------------------------
	.section	.nv.info._Z19autocast_operationsPKfP6__halfPfi,"",@"SHT_CUDA_INFO"
	.sectionflags	@""
	.align	4


	//----- nvinfo : EIATTR_CUDA_API_VERSION
	.align		4
        /*0000*/ 	.byte	0x04, 0x37
        /*0002*/ 	.short	(.L_105 - .L_104)
.L_104:
        /*0004*/ 	.word	0x00000082


	//----- nvinfo : EIATTR_KPARAM_INFO
	.align		4
.L_105:
        /*0008*/ 	.byte	0x04, 0x17
        /*000a*/ 	.short	(.L_107 - .L_106)
.L_106:
        /*000c*/ 	.word	0x00000000
        /*0010*/ 	.short	0x0003
        /*0012*/ 	.short	0x0018
        /*0014*/ 	.byte	0x00, 0xf0, 0x11, 0x00


	//----- nvinfo : EIATTR_KPARAM_INFO
	.align		4
.L_107:
        /*0018*/ 	.byte	0x04, 0x17
        /*001a*/ 	.short	(.L_109 - .L_108)
.L_108:
        /*001c*/ 	.word	0x00000000
        /*0020*/ 	.short	0x0002
        /*0022*/ 	.short	0x0010
        /*0024*/ 	.byte	0x00, 0xf5, 0x21, 0x00


	//----- nvinfo : EIATTR_KPARAM_INFO
	.align		4
.L_109:
        /*0028*/ 	.byte	0x04, 0x17
        /*002a*/ 	.short	(.L_111 - .L_110)
.L_110:
        /*002c*/ 	.word	0x00000000
        /*0030*/ 	.short	0x0001
        /*0032*/ 	.short	0x0008
        /*0034*/ 	.byte	0x00, 0xf5, 0x21, 0x00


	//----- nvinfo : EIATTR_KPARAM_INFO
	.align		4
.L_111:
        /*0038*/ 	.byte	0x04, 0x17
        /*003a*/ 	.short	(.L_113 - .L_112)
.L_112:
        /*003c*/ 	.word	0x00000000
        /*0040*/ 	.short	0x0000
        /*0042*/ 	.short	0x0000
        /*0044*/ 	.byte	0x00, 0xf5, 0x21, 0x00


	//----- nvinfo : EIATTR_SPARSE_MMA_MASK
	.align		4
.L_113:
        /*0048*/ 	.byte	0x03, 0x50
        /*004a*/ 	.short	0x0000


	//----- nvinfo : EIATTR_MAXREG_COUNT
	.align		4
        /*004c*/ 	.byte	0x03, 0x1b
        /*004e*/ 	.short	0x00ff


	//----- nvinfo : EIATTR_MERCURY_ISA_VERSION
	.align		4
        /*0050*/ 	.byte	0x03, 0x5f
        /*0052*/ 	.short	0x0101


	//----- nvinfo : EIATTR_VRC_CTA_INIT_COUNT
	.align		4
        /*0054*/ 	.byte	0x02, 0x4a
	.zero		1
	.zero		1


	//----- nvinfo : EIATTR_EXIT_INSTR_OFFSETS
	.align		4
        /*0058*/ 	.byte	0x04, 0x1c
        /*005a*/ 	.short	(.L_115 - .L_114)


	//   ....[0]....
.L_114:
        /*005c*/ 	.word	0x00000070


	//   ....[1]....
        /*0060*/ 	.word	0x00000140


	//----- nvinfo : EIATTR_CBANK_PARAM_SIZE
	.align		4
.L_115:
        /*0064*/ 	.byte	0x03, 0x19
        /*0066*/ 	.short	0x001c


	//----- nvinfo : EIATTR_PARAM_CBANK
	.align		4
        /*0068*/ 	.byte	0x04, 0x0a
        /*006a*/ 	.short	(.L_117 - .L_116)
	.align		4
.L_116:
        /*006c*/ 	.word	index@(.nv.constant0._Z19autocast_operationsPKfP6__halfPfi)
        /*0070*/ 	.short	0x0380
        /*0072*/ 	.short	0x001c


	//----- nvinfo : EIATTR_SW_WAR
	.align		4
.L_117:
        /*0074*/ 	.byte	0x04, 0x36
        /*0076*/ 	.short	(.L_119 - .L_118)
.L_118:
        /*0078*/ 	.word	0x00000008
.L_119:


//--------------------- .nv.info._Z23mixed_precision_softmaxPK6__halfPS_iii --------------------------
	.section	.nv.info._Z23mixed_precision_softmaxPK6__halfPS_iii,"",@"SHT_CUDA_INFO"
	.sectionflags	@""
	.align	4


	//----- nvinfo : EIATTR_CUDA_API_VERSION
	.align		4
        /*0000*/ 	.byte	0x04, 0x37
        /*0002*/ 	.short	(.L_121 - .L_120)
.L_120:
        /*0004*/ 	.word	0x00000082


	//----- nvinfo : EIATTR_KPARAM_INFO
	.align		4
.L_121:
        /*0008*/ 	.byte	0x04, 0x17
        /*000a*/ 	.short	(.L_123 - .L_122)
.L_122:
        /*000c*/ 	.word	0x00000000
        /*0010*/ 	.short	0x0004
        /*0012*/ 	.short	0x0018
        /*0014*/ 	.byte	0x00, 0xf0, 0x11, 0x00


	//----- nvinfo : EIATTR_KPARAM_INFO
	.align		4
.L_123:
        /*0018*/ 	.byte	0x04, 0x17
        /*001a*/ 	.short	(.L_125 - .L_124)
.L_124:
        /*001c*/ 	.word	0x00000000
        /*0020*/ 	.short	0x0003
        /*0022*/ 	.short	0x0014
        /*0024*/ 	.byte	0x00, 0xf0, 0x11, 0x00


	//----- nvinfo : EIATTR_KPARAM_INFO
	.align		4
.L_125:
        /*0028*/ 	.byte	0x04, 0x17
        /*002a*/ 	.short	(.L_127 - .L_126)
.L_126:
        /*002c*/ 	.word	0x00000000
        /*0030*/ 	.short	0x0002
        /*0032*/ 	.short	0x0010
        /*0034*/ 	.byte	0x00, 0xf0, 0x11, 0x00


	//----- nvinfo : EIATTR_KPARAM_INFO
	.align		4
.L_127:
        /*0038*/ 	.byte	0x04, 0x17
        /*003a*/ 	.short	(.L_129 - .L_128)
.L_128:
        /*003c*/ 	.word	0x00000000
        /*0040*/ 	.short	0x0001
        /*0042*/ 	.short	0x0008
        /*0044*/ 	.byte	0x00, 0xf5, 0x21, 0x00


	//----- nvinfo : EIATTR_KPARAM_INFO
	.align		4
.L_129:
        /*0048*/ 	.byte	0x04, 0x17
        /*004a*/ 	.short	(.L_131 - .L_130)
.L_130:
        /*004c*/ 	.word	0x00000000
        /*0050*/ 	.short	0x0000
        /*0052*/ 	.short	0x0000
        /*0054*/ 	.byte	0x00, 0xf5, 0x21, 0x00


	//----- nvinfo : EIATTR_SPARSE_MMA_MASK
	.align		4
.L_131:
        /*0058*/ 	.byte	0x03, 0x50
        /*005a*/ 	.short	0x0000


	//----- nvinfo : EIATTR_MAXREG_COUNT
	.align		4
        /*005c*/ 	.byte	0x03, 0x1b
        /*005e*/ 	.short	0x00ff


	//----- nvinfo : EIATTR_NUM_BARRIERS
	.align		4
        /*0060*/ 	.byte	0x02, 0x4c
        /*0062*/ 	.byte	0x01
	.zero		1


	//----- nvinfo : EIATTR_MERCURY_ISA_VERSION
	.align		4
        /*0064*/ 	.byte	0x03, 0x5f
        /*0066*/ 	.short	0x0101


	//----- nvinfo : EIATTR_VRC_CTA_INIT_COUNT
	.align		4
        /*0068*/ 	.byte	0x02, 0x4a
	.zero		1
	.zero		1


	//----- nvinfo : EIATTR_EXIT_INSTR_OFFSETS
	.align		4
        /*006c*/ 	.byte	0x04, 0x1c
        /*006e*/ 	.short	(.L_133 - .L_132)


	//   ....[0]....
.L_132:
        /*0070*/ 	.word	0x00000060


	//   ....[1]....
        /*0074*/ 	.word	0x00000670


	//   ....[2]....
        /*0078*/ 	.word	0x000008d0


	//----- nvinfo : EIATTR_CRS_STACK_SIZE
	.align		4
.L_133:
        /*007c*/ 	.byte	0x04, 0x1e
        /*007e*/ 	.short	(.L_135 - .L_134)
.L_134:
        /*0080*/ 	.word	0x00000000


	//----- nvinfo : EIATTR_CBANK_PARAM_SIZE
	.align		4
.L_135:
        /*0084*/ 	.byte	0x03, 0x19
        /*0086*/ 	.short	0x001c


	//----- nvinfo : EIATTR_PARAM_CBANK
	.align		4
        /*0088*/ 	.byte	0x04, 0x0a
        /*008a*/ 	.short	(.L_137 - .L_136)
	.align		4
.L_136:
        /*008c*/ 	.word	index@(.nv.constant0._Z23mixed_precision_softmaxPK6__halfPS_iii)
        /*0090*/ 	.short	0x0380
        /*0092*/ 	.short	0x001c


	//----- nvinfo : EIATTR_SW_WAR
	.align		4
.L_137:
        /*0094*/ 	.byte	0x04, 0x36
        /*0096*/ 	.short	(.L_139 - .L_138)
.L_138:
        /*0098*/ 	.word	0x00000008
.L_139:


//--------------------- .nv.info._Z20mixed_precision_geluPK6__halfPS_i --------------------------
	.section	.nv.info._Z20mixed_precision_geluPK6__halfPS_i,"",@"SHT_CUDA_INFO"
	.sectionflags	@""
	.align	4


	//----- nvinfo : EIATTR_CUDA_API_VERSION
	.align		4
        /*0000*/ 	.byte	0x04, 0x37
        /*0002*/ 	.short	(.L_141 - .L_140)
.L_140:
        /*0004*/ 	.word	0x00000082


	//----- nvinfo : EIATTR_KPARAM_INFO
	.align		4
.L_141:
        /*0008*/ 	.byte	0x04, 0x17
        /*000a*/ 	.short	(.L_143 - .L_142)
.L_142:
        /*000c*/ 	.word	0x00000000
        /*0010*/ 	.short	0x0002
        /*0012*/ 	.short	0x0010
        /*0014*/ 	.byte	0x00, 0xf0, 0x11, 0x00


	//----- nvinfo : EIATTR_KPARAM_INFO
	.align		4
.L_143:
        /*0018*/ 	.byte	0x04, 0x17
        /*001a*/ 	.short	(.L_145 - .L_144)
.L_144:
        /*001c*/ 	.word	0x00000000
        /*0020*/ 	.short	0x0001
        /*0022*/ 	.short	0x0008
        /*0024*/ 	.byte	0x00, 0xf5, 0x21, 0x00


	//----- nvinfo : EIATTR_KPARAM_INFO
	.align		4
.L_145:
        /*0028*/ 	.byte	0x04, 0x17
        /*002a*/ 	.short	(.L_147 - .L_146)
.L_146:
        /*002c*/ 	.word	0x00000000
        /*0030*/ 	.short	0x0000
        /*0032*/ 	.short	0x0000
        /*0034*/ 	.byte	0x00, 0xf5, 0x21, 0x00


	//----- nvinfo : EIATTR_SPARSE_MMA_MASK
	.align		4
.L_147:
        /*0038*/ 	.byte	0x03, 0x50
        /*003a*/ 	.short	0x0000


	//----- nvinfo : EIATTR_MAXREG_COUNT
	.align		4
        /*003c*/ 	.byte	0x03, 0x1b
        /*003e*/ 	.short	0x00ff


	//----- nvinfo : EIATTR_MERCURY_ISA_VERSION
	.align		4
        /*0040*/ 	.byte	0x03, 0x5f
        /*0042*/ 	.short	0x0101


	//----- nvinfo : EIATTR_VRC_CTA_INIT_COUNT
	.align		4
        /*0044*/ 	.byte	0x02, 0x4a
	.zero		1
	.zero		1


	//----- nvinfo : EIATTR_EXIT_INSTR_OFFSETS
	.align		4
        /*0048*/ 	.byte	0x04, 0x1c
        /*004a*/ 	.short	(.L_149 - .L_148)


	//   ....[0]....
.L_148:
        /*004c*/ 	.word	0x00000070


	//   ....[1]....
        /*0050*/ 	.word	0x00000290


	//----- nvinfo : EIATTR_CBANK_PARAM_SIZE
	.align		4
.L_149:
        /*0054*/ 	.byte	0x03, 0x19
        /*0056*/ 	.short	0x0014


	//----- nvinfo : EIATTR_PARAM_CBANK
	.align		4
        /*0058*/ 	.byte	0x04, 0x0a
        /*005a*/ 	.short	(.L_151 - .L_150)
	.align		4
.L_150:
        /*005c*/ 	.word	index@(.nv.constant0._Z20mixed_precision_geluPK6__halfPS_i)
        /*0060*/ 	.short	0x0380
        /*0062*/ 	.short	0x0014


	//----- nvinfo : EIATTR_SW_WAR
	.align		4
.L_151:
        /*0064*/ 	.byte	0x04, 0x36
        /*0066*/ 	.short	(.L_153 - .L_152)
.L_152:
        /*0068*/ 	.word	0x00000008
.L_153:


//--------------------- .nv.info._Z24detect_gradient_overflowPKfPbif --------------------------
	.section	.nv.info._Z24detect_gradient_overflowPKfPbif,"",@"SHT_CUDA_INFO"
	.sectionflags	@""
	.align	4


	//----- nvinfo : EIATTR_CUDA_API_VERSION
	.align		4
        /*0000*/ 	.byte	0x04, 0x37
        /*0002*/ 	.short	(.L_155 - .L_154)
.L_154:
        /*0004*/ 	.word	0x00000082


	//----- nvinfo : EIATTR_KPARAM_INFO
	.align		4
.L_155:
        /*0008*/ 	.byte	0x04, 0x17
        /*000a*/ 	.short	(.L_157 - .L_156)
.L_156:
        /*000c*/ 	.word	0x00000000
        /*0010*/ 	.short	0x0003
        /*0012*/ 	.short	0x0014
        /*0014*/ 	.byte	0x00, 0xf0, 0x11, 0x00


	//----- nvinfo : EIATTR_KPARAM_INFO
	.align		4
.L_157:
        /*0018*/ 	.byte	0x04, 0x17
        /*001a*/ 	.short	(.L_159 - .L_158)
.L_158:
        /*001c*/ 	.word	0x00000000
        /*0020*/ 	.short	0x0002
        /*0022*/ 	.short	0x0010
        /*0024*/ 	.byte	0x00, 0xf0, 0x11, 0x00


	//----- nvinfo : EIATTR_KPARAM_INFO
	.align		4
.L_159:
        /*0028*/ 	.byte	0x04, 0x17
        /*002a*/ 	.short	(.L_161 - .L_160)
.L_160:
        /*002c*/ 	.word	0x00000000
        /*0030*/ 	.short	0x0001
        /*0032*/ 	.short	0x0008
        /*0034*/ 	.byte	0x00, 0xf5, 0x21, 0x00


	//----- nvinfo : EIATTR_KPARAM_INFO
	.align		4
.L_161:
        /*0038*/ 	.byte	0x04, 0x17
        /*003a*/ 	.short	(.L_163 - .L_162)
.L_162:
        /*003c*/ 	.word	0x00000000
        /*0040*/ 	.short	0x0000
        /*0042*/ 	.short	0x0000
        /*0044*/ 	.byte	0x00, 0xf5, 0x21, 0x00


	//----- nvinfo : EIATTR_SPARSE_MMA_MASK
	.align		4
.L_163:
        /*0048*/ 	.byte	0x03, 0x50
        /*004a*/ 	.short	0x0000


	//----- nvinfo : EIATTR_MAXREG_COUNT
	.align		4
        /*004c*/ 	.byte	0x03, 0x1b
        /*004e*/ 	.short	0x00ff


	//----- nvinfo : EIATTR_MERCURY_ISA_VERSION
	.align		4
        /*0050*/ 	.byte	0x03, 0x5f
        /*0052*/ 	.short	0x0101


	//----- nvinfo : EIATTR_VRC_CTA_INIT_COUNT
	.align		4
        /*0054*/ 	.byte	0x02, 0x4a
	.zero		1
	.zero		1


	//----- nvinfo : EIATTR_EXIT_INSTR_OFFSETS
	.align		4
        /*0058*/ 	.byte	0x04, 0x1c
        /*005a*/ 	.short	(.L_165 - .L_164)


	//   ....[0]....
.L_164:
        /*005c*/ 	.word	0x00000070


	//   ....[1]....
        /*0060*/ 	.word	0x000000f0


	//   ....[2]....
        /*0064*/ 	.word	0x00000130


	//----- nvinfo : EIATTR_CBANK_PARAM_SIZE
	.align		4
.L_165:
        /*0068*/ 	.byte	0x03, 0x19
        /*006a*/ 	.short	0x0018


	//----- nvinfo : EIATTR_PARAM_CBANK
	.align		4
        /*006c*/ 	.byte	0x04, 0x0a
        /*006e*/ 	.short	(.L_167 - .L_166)
	.align		4
.L_166:
        /*0070*/ 	.word	index@(.nv.constant0._Z24detect_gradient_overflowPKfPbif)
        /*0074*/ 	.short	0x0380
        /*0076*/ 	.short	0x0018


	//----- nvinfo : EIATTR_SW_WAR
	.align		4
.L_167:
        /*0078*/ 	.byte	0x04, 0x36
        /*007a*/ 	.short	(.L_169 - .L_168)
.L_168:
        /*007c*/ 	.word	0x00000008
.L_169:


//--------------------- .nv.info._Z20dynamic_loss_scalingPfS_S_PiS0_Pbf --------------------------
	.section	.nv.info._Z20dynamic_loss_scalingPfS_S_PiS0_Pbf,"",@"SHT_CUDA_INFO"
	.sectionflags	@""
	.align	4


	//----- nvinfo : EIATTR_CUDA_API_VERSION
	.align		4
        /*0000*/ 	.byte	0x04, 0x37
        /*0002*/ 	.short	(.L_171 - .L_170)
.L_170:
        /*0004*/ 	.word	0x00000082


	//----- nvinfo : EIATTR_KPARAM_INFO
	.align		4
.L_171:
        /*0008*/ 	.byte	0x04, 0x17
        /*000a*/ 	.short	(.L_173 - .L_172)
.L_172:
        /*000c*/ 	.word	0x00000000
        /*0010*/ 	.short	0x0006
        /*0012*/ 	.short	0x0030
        /*0014*/ 	.byte	0x00, 0xf0, 0x11, 0x00


	//----- nvinfo : EIATTR_KPARAM_INFO
	.align		4
.L_173:
        /*0018*/ 	.byte	0x04, 0x17
        /*001a*/ 	.short	(.L_175 - .L_174)
.L_174:
        /*001c*/ 	.word	0x00000000
        /*0020*/ 	.short	0x0005
        /*0022*/ 	.short	0x0028
        /*0024*/ 	.byte	0x00, 0xf5, 0x21, 0x00


	//----- nvinfo : EIATTR_KPARAM_INFO
	.align		4
.L_175:
        /*0028*/ 	.byte	0x04, 0x17
        /*002a*/ 	.short	(.L_177 - .L_176)
.L_176:
        /*002c*/ 	.word	0x00000000
        /*0030*/ 	.short	0x0004
        /*0032*/ 	.short	0x0020
        /*0034*/ 	.byte	0x00, 0xf5, 0x21, 0x00


	//----- nvinfo : EIATTR_KPARAM_INFO
	.align		4
.L_177:
        /*0038*/ 	.byte	0x04, 0x17
        /*003a*/ 	.short	(.L_179 - .L_178)
.L_178:
        /*003c*/ 	.word	0x00000000
        /*0040*/ 	.short	0x0003
        /*0042*/ 	.short	0x0018
        /*0044*/ 	.byte	0x00, 0xf5, 0x21, 0x00


	//----- nvinfo : EIATTR_KPARAM_INFO
	.align		4
.L_179:
        /*0048*/ 	.byte	0x04, 0x17
        /*004a*/ 	.short	(.L_181 - .L_180)
.L_180:
        /*004c*/ 	.word	0x00000000
        /*0050*/ 	.short	0x0002
        /*0052*/ 	.short	0x0010
        /*0054*/ 	.byte	0x00, 0xf5, 0x21, 0x00


	//----- nvinfo : EIATTR_KPARAM_INFO
	.align		4
.L_181:
        /*0058*/ 	.byte	0x04, 0x17
        /*005a*/ 	.short	(.L_183 - .L_182)
.L_182:
        /*005c*/ 	.word	0x00000000
        /*0060*/ 	.short	0x0001
        /*0062*/ 	.short	0x0008
        /*0064*/ 	.byte	0x00, 0xf5, 0x21, 0x00


	//----- nvinfo : EIATTR_KPARAM_INFO
	.align		4
.L_183:
        /*0068*/ 	.byte	0x04, 0x17
        /*006a*/ 	.short	(.L_185 - .L_184)
.L_184:
        /*006c*/ 	.word	0x00000000
        /*0070*/ 	.short	0x0000
        /*0072*/ 	.short	0x0000
        /*0074*/ 	.byte	0x00, 0xf5, 0x21, 0x00


	//----- nvinfo : EIATTR_SPARSE_MMA_MASK
	.align		4
.L_185:
        /*0078*/ 	.byte	0x03, 0x50
        /*007a*/ 	.short	0x0000


	//----- nvinfo : EIATTR_MAXREG_COUNT
	.align		4
        /*007c*/ 	.byte	0x03, 0x1b
        /*007e*/ 	.short	0x00ff


	//----- nvinfo : EIATTR_MERCURY_ISA_VERSION
	.align		4
        /*0080*/ 	.byte	0x03, 0x5f
        /*0082*/ 	.short	0x0101


	//----- nvinfo : EIATTR_VRC_CTA_INIT_COUNT
	.align		4
        /*0084*/ 	.byte	0x02, 0x4a
	.zero		1
	.zero		1


	//----- nvinfo : EIATTR_EXIT_INSTR_OFFSETS
	.align		4
        /*0088*/ 	.byte	0x04, 0x1c
        /*008a*/ 	.short	(.L_187 - .L_186)


	//   ....[0]....
.L_186:
        /*008c*/ 	.word	0x00000040


	//   ....[1]....
        /*0090*/ 	.word	0x00000290


	//----- nvinfo : EIATTR_CBANK_PARAM_SIZE
	.align		4
.L_187:
        /*0094*/ 	.byte	0x03, 0x19
        /*0096*/ 	.short	0x0034


	//----- nvinfo : EIATTR_PARAM_CBANK
	.align		4
        /*0098*/ 	.byte	0x04, 0x0a
        /*009a*/ 	.short	(.L_189 - .L_188)
	.align		4
.L_188:
        /*009c*/ 	.word	index@(.nv.constant0._Z20dynamic_loss_scalingPfS_S_PiS0_Pbf)
        /*00a0*/ 	.short	0x0380
        /*00a2*/ 	.short	0x0034


	//----- nvinfo : EIATTR_SW_WAR
	.align		4
.L_189:
        /*00a4*/ 	.byte	0x04, 0x36
        /*00a6*/ 	.short	(.L_191 - .L_190)
.L_190:
        /*00a8*/ 	.word	0x00000008
.L_191:


//--------------------- .nv.info._Z26mixed_precision_layer_normPK6__halfPKfS3_PS_PfS5_iiif --------------------------
	.section	.nv.info._Z26mixed_precision_layer_normPK6__halfPKfS3_PS_PfS5_iiif,"",@"SHT_CUDA_INFO"
	.sectionflags	@""
	.align	4


	//----- nvinfo : EIATTR_CUDA_API_VERSION
	.align		4
        /*0000*/ 	.byte	0x04, 0x37
        /*0002*/ 	.short	(.L_193 - .L_192)
.L_192:
        /*0004*/ 	.word	0x00000082


	//----- nvinfo : EIATTR_KPARAM_INFO
	.align		4
.L_193:
        /*0008*/ 	.byte	0x04, 0x17
        /*000a*/ 	.short	(.L_195 - .L_194)
.L_194:
        /*000c*/ 	.word	0x00000000
        /*0010*/ 	.short	0x0009
        /*0012*/ 	.short	0x003c
        /*0014*/ 	.byte	0x00, 0xf0, 0x11, 0x00


	//----- nvinfo : EIATTR_KPARAM_INFO
	.align		4
.L_195:
        /*0018*/ 	.byte	0x04, 0x17
        /*001a*/ 	.short	(.L_197 - .L_196)
.L_196:
        /*001c*/ 	.word	0x00000000
        /*0020*/ 	.short	0x0008
        /*0022*/ 	.short	0x0038
        /*0024*/ 	.byte	0x00, 0xf0, 0x11, 0x00


	//----- nvinfo : EIATTR_KPARAM_INFO
	.align		4
.L_197:
        /*0028*/ 	.byte	0x04, 0x17
        /*002a*/ 	.short	(.L_199 - .L_198)
.L_198:
        /*002c*/ 	.word	0x00000000
        /*0030*/ 	.short	0x0007
        /*0032*/ 	.short	0x0034
        /*0034*/ 	.byte	0x00, 0xf0, 0x11, 0x00


	//----- nvinfo : EIATTR_KPARAM_INFO
	.align		4
.L_199:
        /*0038*/ 	.byte	0x04, 0x17
        /*003a*/ 	.short	(.L_201 - .L_200)
.L_200:
        /*003c*/ 	.word	0x00000000
        /*0040*/ 	.short	0x0006
        /*0042*/ 	.short	0x0030
        /*0044*/ 	.byte	0x00, 0xf0, 0x11, 0x00


	//----- nvinfo : EIATTR_KPARAM_INFO
	.align		4
.L_201:
        /*0048*/ 	.byte	0x04, 0x17
        /*004a*/ 	.short	(.L_203 - .L_202)
.L_202:
        /*004c*/ 	.word	0x00000000
        /*0050*/ 	.short	0x0005
        /*0052*/ 	.short	0x0028
        /*0054*/ 	.byte	0x00, 0xf5, 0x21, 0x00


	//----- nvinfo : EIATTR_KPARAM_INFO
	.align		4
.L_203:
        /*0058*/ 	.byte	0x04, 0x17
        /*005a*/ 	.short	(.L_205 - .L_204)
.L_204:
        /*005c*/ 	.word	0x00000000
        /*0060*/ 	.short	0x0004
        /*0062*/ 	.short	0x0020
        /*0064*/ 	.byte	0x00, 0xf5, 0x21, 0x00


	//----- nvinfo : EIATTR_KPARAM_INFO
	.align		4
.L_205:
        /*0068*/ 	.byte	0x04, 0x17
        /*006a*/ 	.short	(.L_207 - .L_206)
.L_206:
        /*006c*/ 	.word	0x00000000
        /*0070*/ 	.short	0x0003
        /*0072*/ 	.short	0x0018
        /*0074*/ 	.byte	0x00, 0xf5, 0x21, 0x00


	//----- nvinfo : EIATTR_KPARAM_INFO
	.align		4
.L_207:
        /*0078*/ 	.byte	0x04, 0x17
        /*007a*/ 	.short	(.L_209 - .L_208)
.L_208:
        /*007c*/ 	.word	0x00000000
        /*0080*/ 	.short	0x0002
        /*0082*/ 	.short	0x0010
        /*0084*/ 	.byte	0x00, 0xf5, 0x21, 0x00


	//----- nvinfo : EIATTR_KPARAM_INFO
	.align		4
.L_209:
        /*0088*/ 	.byte	0x04, 0x17
        /*008a*/ 	.short	(.L_211 - .L_210)
.L_210:
        /*008c*/ 	.word	0x00000000
        /*0090*/ 	.short	0x0001
        /*0092*/ 	.short	0x0008
        /*0094*/ 	.byte	0x00, 0xf5, 0x21, 0x00


	//----- nvinfo : EIATTR_KPARAM_INFO
	.align		4
.L_211:
        /*0098*/ 	.byte	0x04, 0x17
        /*009a*/ 	.short	(.L_213 - .L_212)
.L_212:
        /*009c*/ 	.word	0x00000000
        /*00a0*/ 	.short	0x0000
        /*00a2*/ 	.short	0x0000
        /*00a4*/ 	.byte	0x00, 0xf5, 0x21, 0x00


	//----- nvinfo : EIATTR_SPARSE_MMA_MASK
	.align		4
.L_213:
        /*00a8*/ 	.byte	0x03, 0x50
        /*00aa*/ 	.short	0x0000


	//----- nvinfo : EIATTR_MAXREG_COUNT
	.align		4
        /*00ac*/ 	.byte	0x03, 0x1b
        /*00ae*/ 	.short	0x00ff


	//----- nvinfo : EIATTR_NUM_BARRIERS
	.align		4
        /*00b0*/ 	.byte	0x02, 0x4c
        /*00b2*/ 	.byte	0x01
	.zero		1


	//----- nvinfo : EIATTR_MERCURY_ISA_VERSION
	.align		4
        /*00b4*/ 	.byte	0x03, 0x5f
        /*00b6*/ 	.short	0x0101


	//----- nvinfo : EIATTR_VRC_CTA_INIT_COUNT
	.align		4
        /*00b8*/ 	.byte	0x02, 0x4a
	.zero		1
	.zero		1


	//----- nvinfo : EIATTR_EXIT_INSTR_OFFSETS
	.align		4
        /*00bc*/ 	.byte	0x04, 0x1c
        /*00be*/ 	.short	(.L_215 - .L_214)


	//   ....[0]....
.L_214:
        /*00c0*/ 	.word	0x00000060


	//   ....[1]....
        /*00c4*/ 	.word	0x000006a0


	//   ....[2]....
        /*00c8*/ 	.word	0x00000860


	//----- nvinfo : EIATTR_CRS_STACK_SIZE
	.align		4
.L_215:
        /*00cc*/ 	.byte	0x04, 0x1e
        /*00ce*/ 	.short	(.L_217 - .L_216)
.L_216:
        /*00d0*/ 	.word	0x00000000


	//----- nvinfo : EIATTR_CBANK_PARAM_SIZE
	.align		4
.L_217:
        /*00d4*/ 	.byte	0x03, 0x19
        /*00d6*/ 	.short	0x0040


	//----- nvinfo : EIATTR_PARAM_CBANK
	.align		4
        /*00d8*/ 	.byte	0x04, 0x0a
        /*00da*/ 	.short	(.L_219 - .L_218)
	.align		4
.L_218:
        /*00dc*/ 	.word	index@(.nv.constant0._Z26mixed_precision_layer_normPK6__halfPKfS3_PS_PfS5_iiif)
        /*00e0*/ 	.short	0x0380
        /*00e2*/ 	.short	0x0040


	//----- nvinfo : EIATTR_SW_WAR
	.align		4
.L_219:
        /*00e4*/ 	.byte	0x04, 0x36
        /*00e6*/ 	.short	(.L_221 - .L_220)
.L_220:
        /*00e8*/ 	.word	0x00000008
.L_221:


//--------------------- .nv.info._Z21fp16_to_fp32_unscaledPK6__halfPffi --------------------------
	.section	.nv.info._Z21fp16_to_fp32_unscaledPK6__halfPffi,"",@"SHT_CUDA_INFO"
	.sectionflags	@""
	.align	4


	//----- nvinfo : EIATTR_CUDA_API_VERSION
	.align		4
        /*0000*/ 	.byte	0x04, 0x37
        /*0002*/ 	.short	(.L_223 - .L_222)
.L_222:
        /*0004*/ 	.word	0x00000082


	//----- nvinfo : EIATTR_KPARAM_INFO
	.align		4
.L_223:
        /*0008*/ 	.byte	0x04, 0x17
        /*000a*/ 	.short	(.L_225 - .L_224)
.L_224:
        /*000c*/ 	.word	0x00000000
        /*0010*/ 	.short	0x0003
        /*0012*/ 	.short	0x0014
        /*0014*/ 	.byte	0x00, 0xf0, 0x11, 0x00


	//----- nvinfo : EIATTR_KPARAM_INFO
	.align		4
.L_225:
        /*0018*/ 	.byte	0x04, 0x17
        /*001a*/ 	.short	(.L_227 - .L_226)
.L_226:
        /*001c*/ 	.word	0x00000000
        /*0020*/ 	.short	0x0002
        /*0022*/ 	.short	0x0010
        /*0024*/ 	.byte	0x00, 0xf0, 0x11, 0x00


	//----- nvinfo : EIATTR_KPARAM_INFO
	.align		4
.L_227:
        /*0028*/ 	.byte	0x04, 0x17
        /*002a*/ 	.short	(.L_229 - .L_228)
.L_228:
        /*002c*/ 	.word	0x00000000
        /*0030*/ 	.short	0x0001
        /*0032*/ 	.short	0x0008
        /*0034*/ 	.byte	0x00, 0xf5, 0x21, 0x00


	//----- nvinfo : EIATTR_KPARAM_INFO
	.align		4
.L_229:
        /*0038*/ 	.byte	0x04, 0x17
        /*003a*/ 	.short	(.L_231 - .L_230)
.L_230:
        /*003c*/ 	.word	0x00000000
        /*0040*/ 	.short	0x0000
        /*0042*/ 	.short	0x0000
        /*0044*/ 	.byte	0x00, 0xf5, 0x21, 0x00


	//----- nvinfo : EIATTR_SPARSE_MMA_MASK
	.align		4
.L_231:
        /*0048*/ 	.byte	0x03, 0x50
        /*004a*/ 	.short	0x0000


	//----- nvinfo : EIATTR_MAXREG_COUNT
	.align		4
        /*004c*/ 	.byte	0x03, 0x1b
        /*004e*/ 	.short	0x00ff


	//----- nvinfo : EIATTR_MERCURY_ISA_VERSION
	.align		4
        /*0050*/ 	.byte	0x03, 0x5f
        /*0052*/ 	.short	0x0101


	//----- nvinfo : EIATTR_VRC_CTA_INIT_COUNT
	.align		4
        /*0054*/ 	.byte	0x02, 0x4a
	.zero		1
	.zero		1


	//----- nvinfo : EIATTR_EXIT_INSTR_OFFSETS
	.align		4
        /*0058*/ 	.byte	0x04, 0x1c
        /*005a*/ 	.short	(.L_233 - .L_232)


	//   ....[0]....
.L_232:
        /*005c*/ 	.word	0x00000070


	//   ....[1]....
        /*0060*/ 	.word	0x00000120


	//----- nvinfo : EIATTR_CBANK_PARAM_SIZE
	.align		4
.L_233:
        /*0064*/ 	.byte	0x03, 0x19
        /*0066*/ 	.short	0x0018


	//----- nvinfo : EIATTR_PARAM_CBANK
	.align		4
        /*0068*/ 	.byte	0x04, 0x0a
        /*006a*/ 	.short	(.L_235 - .L_234)
	.align		4
.L_234:
        /*006c*/ 	.word	index@(.nv.constant0._Z21fp16_to_fp32_unscaledPK6__halfPffi)
        /*0070*/ 	.short	0x0380
        /*0072*/ 	.short	0x0018


	//----- nvinfo : EIATTR_SW_WAR
	.align		4
.L_235:
        /*0074*/ 	.byte	0x04, 0x36
        /*0076*/ 	.short	(.L_237 - .L_236)
.L_236:
        /*0078*/ 	.word	0x00000008
.L_237:


//--------------------- .nv.info._Z19fp32_to_fp16_scaledPKfP6__halffi --------------------------
	.section	.nv.info._Z19fp32_to_fp16_scaledPKfP6__halffi,"",@"SHT_CUDA_INFO"
	.sectionflags	@""
	.align	4


	//----- nvinfo : EIATTR_CUDA_API_VERSION
	.align		4
        /*0000*/ 	.byte	0x04, 0x37
        /*0002*/ 	.short	(.L_239 - .L_238)
.L_238:
        /*0004*/ 	.word	0x00000082


	//----- nvinfo : EIATTR_KPARAM_INFO
	.align		4
.L_239:
        /*0008*/ 	.byte	0x04, 0x17
        /*000a*/ 	.short	(.L_241 - .L_240)
.L_240:
        /*000c*/ 	.word	0x00000000
        /*0010*/ 	.short	0x0003
        /*0012*/ 	.short	0x0014
        /*0014*/ 	.byte	0x00, 0xf0, 0x11, 0x00


	//----- nvinfo : EIATTR_KPARAM_INFO
	.align		4
.L_241:
        /*0018*/ 	.byte	0x04, 0x17
        /*001a*/ 	.short	(.L_243 - .L_242)
.L_242:
        /*001c*/ 	.word	0x00000000
        /*0020*/ 	.short	0x0002
        /*0022*/ 	.short	0x0010
        /*0024*/ 	.byte	0x00, 0xf0, 0x11, 0x00


	//----- nvinfo : EIATTR_KPARAM_INFO
	.align		4
.L_243:
        /*0028*/ 	.byte	0x04, 0x17
        /*002a*/ 	.short	(.L_245 - .L_244)
.L_244:
        /*002c*/ 	.word	0x00000000
        /*0030*/ 	.short	0x0001
        /*0032*/ 	.short	0x0008
        /*0034*/ 	.byte	0x00, 0xf5, 0x21, 0x00


	//----- nvinfo : EIATTR_KPARAM_INFO
	.align		4
.L_245:
        /*0038*/ 	.byte	0x04, 0x17
        /*003a*/ 	.short	(.L_247 - .L_246)
.L_246:
        /*003c*/ 	.word	0x00000000
        /*0040*/ 	.short	0x0000
        /*0042*/ 	.short	0x0000
        /*0044*/ 	.byte	0x00, 0xf5, 0x21, 0x00


	//----- nvinfo : EIATTR_SPARSE_MMA_MASK
	.align		4
.L_247:
        /*0048*/ 	.byte	0x03, 0x50
        /*004a*/ 	.short	0x0000


	//----- nvinfo : EIATTR_MAXREG_COUNT
	.align		4
        /*004c*/ 	.byte	0x03, 0x1b
        /*004e*/ 	.short	0x00ff


	//----- nvinfo : EIATTR_MERCURY_ISA_VERSION
	.align		4
        /*0050*/ 	.byte	0x03, 0x5f
        /*0052*/ 	.short	0x0101


	//----- nvinfo : EIATTR_VRC_CTA_INIT_COUNT
	.align		4
        /*0054*/ 	.byte	0x02, 0x4a
	.zero		1
	.zero		1


	//----- nvinfo : EIATTR_EXIT_INSTR_OFFSETS
	.align		4
        /*0058*/ 	.byte	0x04, 0x1c
        /*005a*/ 	.short	(.L_249 - .L_248)


	//   ....[0]....
.L_248:
        /*005c*/ 	.word	0x00000070


	//   ....[1]....
        /*0060*/ 	.word	0x00000120


	//----- nvinfo : EIATTR_CBANK_PARAM_SIZE
	.align		4
.L_249:
        /*0064*/ 	.byte	0x03, 0x19
        /*0066*/ 	.short	0x0018


	//----- nvinfo : EIATTR_PARAM_CBANK
	.align		4
        /*0068*/ 	.byte	0x04, 0x0a
        /*006a*/ 	.short	(.L_251 - .L_250)
	.align		4
.L_250:
        /*006c*/ 	.word	index@(.nv.constant0._Z19fp32_to_fp16_scaledPKfP6__halffi)
        /*0070*/ 	.short	0x0380
        /*0072*/ 	.short	0x0018


	//----- nvinfo : EIATTR_SW_WAR
	.align		4
.L_251:
        /*0074*/ 	.byte	0x04, 0x36
        /*0076*/ 	.short	(.L_253 - .L_252)
.L_252:
        /*0078*/ 	.word	0x00000008
.L_253:


//--------------------- .nv.info._Z33tensorcore_mixed_precision_matmulPK6__halfS1_Pfiii --------------------------
	.section	.nv.info._Z33tensorcore_mixed_precision_matmulPK6__halfS1_Pfiii,"",@"SHT_CUDA_INFO"
	.sectionflags	@""
	.align	4


	//----- nvinfo : EIATTR_CUDA_API_VERSION
	.align		4
        /*0000*/ 	.byte	0x04, 0x37
        /*0002*/ 	.short	(.L_255 - .L_254)
.L_254:
        /*0004*/ 	.word	0x00000082


	//----- nvinfo : EIATTR_KPARAM_INFO
	.align		4
.L_255:
        /*0008*/ 	.byte	0x04, 0x17
        /*000a*/ 	.short	(.L_257 - .L_256)
.L_256:
        /*000c*/ 	.word	0x00000000
        /*0010*/ 	.short	0x0005
        /*0012*/ 	.short	0x0020
        /*0014*/ 	.byte	0x00, 0xf0, 0x11, 0x00


	//----- nvinfo : EIATTR_KPARAM_INFO
	.align		4
.L_257:
        /*0018*/ 	.byte	0x04, 0x17
        /*001a*/ 	.short	(.L_259 - .L_258)
.L_258:
        /*001c*/ 	.word	0x00000000
        /*0020*/ 	.short	0x0004
        /*0022*/ 	.short	0x001c
        /*0024*/ 	.byte	0x00, 0xf0, 0x11, 0x00


	//----- nvinfo : EIATTR_KPARAM_INFO
	.align		4
.L_259:
        /*0028*/ 	.byte	0x04, 0x17
        /*002a*/ 	.short	(.L_261 - .L_260)
.L_260:
        /*002c*/ 	.word	0x00000000
        /*0030*/ 	.short	0x0003
        /*0032*/ 	.short	0x0018
        /*0034*/ 	.byte	0x00, 0xf0, 0x11, 0x00


	//----- nvinfo : EIATTR_KPARAM_INFO
	.align		4
.L_261:
        /*0038*/ 	.byte	0x04, 0x17
        /*003a*/ 	.short	(.L_263 - .L_262)
.L_262:
        /*003c*/ 	.word	0x00000000
        /*0040*/ 	.short	0x0002
        /*0042*/ 	.short	0x0010
        /*0044*/ 	.byte	0x00, 0xf5, 0x21, 0x00


	//----- nvinfo : EIATTR_KPARAM_INFO
	.align		4
.L_263:
        /*0048*/ 	.byte	0x04, 0x17
        /*004a*/ 	.short	(.L_265 - .L_264)
.L_264:
        /*004c*/ 	.word	0x00000000
        /*0050*/ 	.short	0x0001
        /*0052*/ 	.short	0x0008
        /*0054*/ 	.byte	0x00, 0xf5, 0x21, 0x00


	//----- nvinfo : EIATTR_KPARAM_INFO
	.align		4
.L_265:
        /*0058*/ 	.byte	0x04, 0x17
        /*005a*/ 	.short	(.L_267 - .L_266)
.L_266:
        /*005c*/ 	.word	0x00000000
        /*0060*/ 	.short	0x0000
        /*0062*/ 	.short	0x0000
        /*0064*/ 	.byte	0x00, 0xf5, 0x21, 0x00


	//----- nvinfo : EIATTR_SPARSE_MMA_MASK
	.align		4
.L_267:
        /*0068*/ 	.byte	0x03, 0x50
        /*006a*/ 	.short	0x0000


	//----- nvinfo : EIATTR_MAXREG_COUNT
	.align		4
        /*006c*/ 	.byte	0x03, 0x1b
        /*006e*/ 	.short	0x00ff


	//----- nvinfo : EIATTR_MERCURY_ISA_VERSION
	.align		4
        /*0070*/ 	.byte	0x03, 0x5f
        /*0072*/ 	.short	0x0101


	//----- nvinfo : EIATTR_VRC_CTA_INIT_COUNT
	.align		4
        /*0074*/ 	.byte	0x02, 0x4a
	.zero		1
	.zero		1


	//----- nvinfo : EIATTR_EXIT_INSTR_OFFSETS
	.align		4
        /*0078*/ 	.byte	0x04, 0x1c
        /*007a*/ 	.short	(.L_269 - .L_268)


	//   ....[0]....
.L_268:
        /*007c*/ 	.word	0x000000d0


	//   ....[1]....
        /*0080*/ 	.word	0x00000e20


	//----- nvinfo : EIATTR_CBANK_PARAM_SIZE
	.align		4
.L_269:
        /*0084*/ 	.byte	0x03, 0x19
        /*0086*/ 	.short	0x0024


	//----- nvinfo : EIATTR_PARAM_CBANK
	.align		4
        /*0088*/ 	.byte	0x04, 0x0a
        /*008a*/ 	.short	(.L_271 - .L_270)
	.align		4
.L_270:
        /*008c*/ 	.word	index@(.nv.constant0._Z33tensorcore_mixed_precision_matmulPK6__halfS1_Pfiii)
        /*0090*/ 	.short	0x0380
        /*0092*/ 	.short	0x0024


	//----- nvinfo : EIATTR_SW_WAR
	.align		4
.L_271:
        /*0094*/ 	.byte	0x04, 0x36
        /*0096*/ 	.short	(.L_273 - .L_272)
.L_272:
        /*0098*/ 	.word	0x00000008
.L_273:


//--------------------- .nv.info._Z22mixed_precision_matmulPK6__halfS1_Pfiii --------------------------
	.section	.nv.info._Z22mixed_precision_matmulPK6__halfS1_Pfiii,"",@"SHT_CUDA_INFO"
	.sectionflags	@""
	.align	4


	//----- nvinfo : EIATTR_CUDA_API_VERSION
	.align		4
        /*0000*/ 	.byte	0x04, 0x37
        /*0002*/ 	.short	(.L_275 - .L_274)
.L_274:
        /*0004*/ 	.word	0x00000082


	//----- nvinfo : EIATTR_KPARAM_INFO
	.align		4
.L_275:
        /*0008*/ 	.byte	0x04, 0x17
        /*000a*/ 	.short	(.L_277 - .L_276)
.L_276:
        /*000c*/ 	.word	0x00000000
        /*0010*/ 	.short	0x0005
        /*0012*/ 	.short	0x0020
        /*0014*/ 	.byte	0x00, 0xf0, 0x11, 0x00


	//----- nvinfo : EIATTR_KPARAM_INFO
	.align		4
.L_277:
        /*0018*/ 	.byte	0x04, 0x17
        /*001a*/ 	.short	(.L_279 - .L_278)
.L_278:
        /*001c*/ 	.word	0x00000000
        /*0020*/ 	.short	0x0004
        /*0022*/ 	.short	0x001c
        /*0024*/ 	.byte	0x00, 0xf0, 0x11, 0x00


	//----- nvinfo : EIATTR_KPARAM_INFO
	.align		4
.L_279:
        /*0028*/ 	.byte	0x04, 0x17
        /*002a*/ 	.short	(.L_281 - .L_280)
.L_280:
        /*002c*/ 	.word	0x00000000
        /*0030*/ 	.short	0x0003
        /*0032*/ 	.short	0x0018
        /*0034*/ 	.byte	0x00, 0xf0, 0x11, 0x00


	//----- nvinfo : EIATTR_KPARAM_INFO
	.align		4
.L_281:
        /*0038*/ 	.byte	0x04, 0x17
        /*003a*/ 	.short	(.L_283 - .L_282)
.L_282:
        /*003c*/ 	.word	0x00000000
        /*0040*/ 	.short	0x0002
        /*0042*/ 	.short	0x0010
        /*0044*/ 	.byte	0x00, 0xf5, 0x21, 0x00


	//----- nvinfo : EIATTR_KPARAM_INFO
	.align		4
.L_283:
        /*0048*/ 	.byte	0x04, 0x17
        /*004a*/ 	.short	(.L_285 - .L_284)
.L_284:
        /*004c*/ 	.word	0x00000000
        /*0050*/ 	.short	0x0001
        /*0052*/ 	.short	0x0008
        /*0054*/ 	.byte	0x00, 0xf5, 0x21, 0x00


	//----- nvinfo : EIATTR_KPARAM_INFO
	.align		4
.L_285:
        /*0058*/ 	.byte	0x04, 0x17
        /*005a*/ 	.short	(.L_287 - .L_286)
.L_286:
        /*005c*/ 	.word	0x00000000
        /*0060*/ 	.short	0x0000
        /*0062*/ 	.short	0x0000
        /*0064*/ 	.byte	0x00, 0xf5, 0x21, 0x00


	//----- nvinfo : EIATTR_SPARSE_MMA_MASK
	.align		4
.L_287:
        /*0068*/ 	.byte	0x03, 0x50
        /*006a*/ 	.short	0x0000


	//----- nvinfo : EIATTR_MAXREG_COUNT
	.align		4
        /*006c*/ 	.byte	0x03, 0x1b
        /*006e*/ 	.short	0x00ff


	//----- nvinfo : EIATTR_MERCURY_ISA_VERSION
	.align		4
        /*0070*/ 	.byte	0x03, 0x5f
        /*0072*/ 	.short	0x0101


	//----- nvinfo : EIATTR_VRC_CTA_INIT_COUNT
	.align		4
        /*0074*/ 	.byte	0x02, 0x4a
	.zero		1
	.zero		1


	//----- nvinfo : EIATTR_EXIT_INSTR_OFFSETS
	.align		4
        /*0078*/ 	.byte	0x04, 0x1c
        /*007a*/ 	.short	(.L_289 - .L_288)


	//   ....[0]....
.L_288:
        /*007c*/ 	.word	0x000000c0


	//   ....[1]....
        /*0080*/ 	.word	0x00000ac0


	//----- nvinfo : EIATTR_CBANK_PARAM_SIZE
	.align		4
.L_289:
        /*0084*/ 	.byte	0x03, 0x19
        /*0086*/ 	.short	0x0024


	//----- nvinfo : EIATTR_PARAM_CBANK
	.align		4
        /*0088*/ 	.byte	0x04, 0x0a
        /*008a*/ 	.short	(.L_291 - .L_290)
	.align		4
.L_290:
        /*008c*/ 	.word	index@(.nv.constant0._Z22mixed_precision_matmulPK6__halfS1_Pfiii)
        /*0090*/ 	.short	0x0380
        /*0092*/ 	.short	0x0024


	//----- nvinfo : EIATTR_SW_WAR
	.align		4
.L_291:
        /*0094*/ 	.byte	0x04, 0x36
        /*0096*/ 	.short	(.L_293 - .L_292)
.L_292:
        /*0098*/ 	.word	0x00000008
.L_293:


//--------------------- .nv.callgraph             --------------------------
	.section	.nv.callgraph,"",@"SHT_CUDA_CALLGRAPH"
	.align	4
	.sectionentsize	8
	.align		4
        /*0000*/ 	.word	0x00000000
	.align		4
        /*0004*/ 	.word	0xffffffff
	.align		4
        /*0008*/ 	.word	0x00000000
	.align		4
        /*000c*/ 	.word	0xfffffffe
	.align		4
        /*0010*/ 	.word	0x00000000
	.align		4
        /*0014*/ 	.word	0xfffffffd
	.align		4
        /*0018*/ 	.word	0x00000000
	.align		4
        /*001c*/ 	.word	0xfffffffc


//--------------------- .text._Z26memory_bandwidth_test_fp32PKfPfi --------------------------
	.section	.text._Z26memory_bandwidth_test_fp32PKfPfi,"ax",@progbits
	.align	128
        .global         _Z26memory_bandwidth_test_fp32PKfPfi
        .type           _Z26memory_bandwidth_test_fp32PKfPfi,@function
        .size           _Z26memory_bandwidth_test_fp32PKfPfi,(.L_x_67 - _Z26memory_bandwidth_test_fp32PKfPfi)
        .other          _Z26memory_bandwidth_test_fp32PKfPfi,@"STO_CUDA_ENTRY STV_DEFAULT"
_Z26memory_bandwidth_test_fp32PKfPfi:
.text._Z26memory_bandwidth_test_fp32PKfPfi:
[----:B------:R-:W-:Y:S01]  /*0000*/  LDC R1, c[0x0][0x37c] ;  /* 0x0000df00ff017b82 */ /* 0x000fe20000000800 */
[----:B------:R-:W0:Y:S07]  /*0010*/  S2R R0, SR_TID.X ;  /* 0x0000000000007919 */ /* 0x000e2e0000002100 */
[----:B------:R-:W0:Y:S01]  /*0020*/  S2UR UR4, SR_CTAID.X ;  /* 0x00000000000479c3 */ /* 0x000e220000002500 */
[----:B------:R-:W1:Y:S07]  /*0030*/  LDCU UR5, c[0x0][0x390] ;  /* 0x00007200ff0577ac */ /* 0x000e6e0008000800 */
[----:B------:R-:W0:Y:S02]  /*0040*/  LDC R7, c[0x0][0x360] ;  /* 0x0000d800ff077b82 */ /* 0x000e240000000800 */
[----:B0-----:R-:W-:-:S05]  /*0050*/  IMAD R7, R7, UR4, R0 ;  /* 0x0000000407077c24 */ /* 0x001fca000f8e0200 */
[----:B-1----:R-:W-:-:S13]  /*0060*/  ISETP.GE.AND P0, PT, R7, UR5, PT ;  /* 0x0000000507007c0c */ /* 0x002fda000bf06270 */
[----:B------:R-:W-:Y:S05]  /*0070*/  @P0 EXIT ;  /* 0x000000000000094d */ /* 0x000fea0003800000 */
[----:B------:R-:W0:Y:S01]  /*0080*/  LDC.64 R2, c[0x0][0x380] ;  /* 0x0000e000ff027b82 */ /* 0x000e220000000a00 */
[----:B------:R-:W1:Y:S07]  /*0090*/  LDCU.64 UR4, c[0x0][0x358] ;  /* 0x00006b00ff0477ac */ /* 0x000e6e0008000a00 */
[----:B------:R-:W2:Y:S01]  /*00a0*/  LDC.64 R4, c[0x0][0x388] ;  /* 0x0000e200ff047b82 */ /* 0x000ea20000000a00 */
[----:B0-----:R-:W-:-:S06]  /*00b0*/  IMAD.WIDE R2, R7, 0x4, R2 ;  /* 0x0000000407027825 */ /* 0x001fcc00078e0202 */
[----:B-1----:R-:W3:Y:S01]  /*00c0*/  LDG.E R3, desc[UR4][R2.64] ;  /* 0x0000000402037981 */ /* 0x002ee2000c1e1900 */
[----:B--2---:R-:W-:-:S05]  /*00d0*/  IMAD.WIDE R4, R7, 0x4, R4 ;  /* 0x0000000407047825 */ /* 0x004fca00078e0204 */
[----:B---3--:R-:W-:Y:S01]  /*00e0*/  STG.E desc[UR4][R4.64], R3 ;  /* 0x0000000304007986 */ /* 0x008fe2000c101904 */
[----:B------:R-:W-:Y:S05]  /*00f0*/  EXIT ;  /* 0x000000000000794d */ /* 0x000fea0003800000 */
.L_x_0:
[----:B------:R-:W-:-:S00]  /*0100*/  BRA `(.L_x_0) ;  /* 0xfffffffc00fc7947 */ /* 0x000fc0000383ffff */
[----:B------:R-:W-:-:S00]  /*0110*/  NOP ;  /* 0x0000000000007918 */ /* 0x000fc00000000000 */
        /* <DEDUP_REMOVED lines=14> */
.L_x_67:


//--------------------- .text._Z26memory_bandwidth_test_fp16PK6__halfPS_i --------------------------
	.section	.text._Z26memory_bandwidth_test_fp16PK6__halfPS_i,"ax",@progbits
	.align	128
        .global         _Z26memory_bandwidth_test_fp16PK6__halfPS_i
        .type           _Z26memory_bandwidth_test_fp16PK6__halfPS_i,@function
        .size           _Z26memory_bandwidth_test_fp16PK6__halfPS_i,(.L_x_68 - _Z26memory_bandwidth_test_fp16PK6__halfPS_i)
        .other          _Z26memory_bandwidth_test_fp16PK6__halfPS_i,@"STO_CUDA_ENTRY STV_DEFAULT"
_Z26memory_bandwidth_test_fp16PK6__halfPS_i:
.text._Z26memory_bandwidth_test_fp16PK6__halfPS_i:
        /* <DEDUP_REMOVED lines=12> */
[----:B-1----:R-:W3:Y:S01]  /*00c0*/  LDG.E.U16 R5, desc[UR4][R4.64] ;  /* 0x0000000404057981 */ /* 0x002ee2000c1e1500 */
[----:B--2---:R-:W-:-:S05]  /*00d0*/  IMAD.WIDE R2, R7, 0x2, R2 ;  /* 0x0000000207027825 */ /* 0x004fca00078e0202 */
[----:B---3--:R-:W-:Y:S01]  /*00e0*/  STG.E.U16 desc[UR4][R2.64], R5 ;  /* 0x0000000502007986 */ /* 0x008fe2000c101504 */
[----:B------:R-:W-:Y:S05]  /*00f0*/  EXIT ;  /* 0x000000000000794d */ /* 0x000fea0003800000 */
.L_x_1:
        /* <DEDUP_REMOVED lines=16> */
.L_x_68:


//--------------------- .text._Z19autocast_operationsPKfP6__halfPfi --------------------------
	.section	.text._Z19autocast_operationsPKfP6__halfPfi,"ax",@progbits
	.align	128
        .global         _Z19autocast_operationsPKfP6__halfPfi
        .type           _Z19autocast_operationsPKfP6__halfPfi,@function
        .size           _Z19autocast_operationsPKfP6__halfPfi,(.L_x_69 - _Z19autocast_operationsPKfP6__halfPfi)
        .other          _Z19autocast_operationsPKfP6__halfPfi,@"STO_CUDA_ENTRY STV_DEFAULT"
_Z19autocast_operationsPKfP6__halfPfi:
.text._Z19autocast_operationsPKfP6__halfPfi:
        /* <DEDUP_REMOVED lines=10> */
[----:B------:R-:W2:Y:S08]  /*00a0*/  LDC.64 R2, c[0x0][0x380] ;  /* 0x0000e000ff027b82 */ /* 0x000eb00000000a00 */
[----:B------:R-:W3:Y:S01]  /*00b0*/  LDC.64 R6, c[0x0][0x390] ;  /* 0x0000e400ff067b82 */ /* 0x000ee20000000a00 */
[----:B0-----:R-:W-:-:S06]  /*00c0*/  IMAD.WIDE R4, R9, 0x2, R4 ;  /* 0x0000000209047825 */ /* 0x001fcc00078e0204 */
[----:B-1----:R-:W4:Y:S01]  /*00d0*/  LDG.E.U16 R4, desc[UR4][R4.64] ;  /* 0x0000000404047981 */ /* 0x002f22000c1e1500 */
[----:B--2---:R-:W-:-:S06]  /*00e0*/  IMAD.WIDE R2, R9, 0x4, R2 ;  /* 0x0000000409027825 */ /* 0x004fcc00078e0202 */
[----:B------:R-:W2:Y:S01]  /*00f0*/  LDG.E R2, desc[UR4][R2.64] ;  /* 0x0000000402027981 */ /* 0x000ea2000c1e1900 */
[----:B---3--:R-:W-:-:S04]  /*0100*/  IMAD.WIDE R6, R9, 0x4, R6 ;  /* 0x0000000409067825 */ /* 0x008fc800078e0206 */
[----:B----4-:R-:W-:-:S05]  /*0110*/  HADD2.F32 R11, -RZ, R4.H0_H0 ;  /* 0x20000004ff0b7230 */ /* 0x010fca0000004100 */
[----:B--2---:R-:W-:-:S05]  /*0120*/  FMUL R11, R2, R11 ;  /* 0x0000000b020b7220 */ /* 0x004fca0000400000 */
[----:B------:R-:W-:Y:S01]  /*0130*/  STG.E desc[UR4][R6.64], R11 ;  /* 0x0000000b06007986 */ /* 0x000fe2000c101904 */
[----:B------:R-:W-:Y:S05]  /*0140*/  EXIT ;  /* 0x000000000000794d */ /* 0x000fea0003800000 */
.L_x_2:
        /* <DEDUP_REMOVED lines=11> */
.L_x_69:


//--------------------- .text._Z23mixed_precision_softmaxPK6__halfPS_iii --------------------------
	.section	.text._Z23mixed_precision_softmaxPK6__halfPS_iii,"ax",@progbits
	.align	128
        .global         _Z23mixed_precision_softmaxPK6__halfPS_iii
        .type           _Z23mixed_precision_softmaxPK6__halfPS_iii,@function
        .size           _Z23mixed_precision_softmaxPK6__halfPS_iii,(.L_x_65 - _Z23mixed_precision_softmaxPK6__halfPS_iii)
        .other          _Z23mixed_precision_softmaxPK6__halfPS_iii,@"STO_CUDA_ENTRY STV_DEFAULT"
_Z23mixed_precision_softmaxPK6__halfPS_iii:
.text._Z23mixed_precision_softmaxPK6__halfPS_iii:
[----:B------:R-:W-:Y:S01]  /*0000*/  LDC R1, c[0x0][0x37c] ;  /* 0x0000df00ff017b82 */ /* 0x000fe20000000800 */
[----:B------:R-:W0:Y:S07]  /*0010*/  S2R R2, SR_CTAID.X ;  /* 0x0000000000027919 */ /* 0x000e2e0000002500 */
[----:B------:R-:W0:Y:S08]  /*0020*/  LDC.64 R8, c[0x0][0x390] ;  /* 0x0000e400ff087b82 */ /* 0x000e300000000a00 */
[----:B------:R-:W1:Y:S01]  /*0030*/  S2UR UR4, SR_CTAID.Y ;  /* 0x00000000000479c3 */ /* 0x000e620000002600 */
[----:B0-----:R-:W-:-:S04]  /*0040*/  ISETP.GE.AND P0, PT, R2, R9, PT ;  /* 0x000000090200720c */ /* 0x001fc80003f06270 */
[----:B-1----:R-:W-:-:S13]  /*0050*/  ISETP.LE.OR P0, PT, R8, UR4, P0 ;  /* 0x0000000408007c0c */ /* 0x002fda0008703670 */
[----:B------:R-:W-:Y:S05]  /*0060*/  @P0 EXIT ;  /* 0x000000000000094d */ /* 0x000fea0003800000 */
[----:B------:R-:W0:Y:S01]  /*0070*/  S2R R7, SR_TID.X ;  /* 0x0000000000077919 */ /* 0x000e220000002100 */
[----:B------:R-:W1:Y:S01]  /*0080*/  LDCU UR5, c[0x0][0x398] ;  /* 0x00007300ff0577ac */ /* 0x000e620008000800 */
[----:B------:R-:W2:Y:S01]  /*0090*/  LDC.64 R4, c[0x0][0x380] ;  /* 0x0000e000ff047b82 */ /* 0x000ea20000000a00 */
[----:B------:R-:W-:Y:S01]  /*00a0*/  IMAD R2, R9, UR4, R2 ;  /* 0x0000000409027c24 */ /* 0x000fe2000f8e0202 */
[----:B------:R-:W-:Y:S01]  /*00b0*/  BSSY.RECONVERGENT B0, `(.L_x_3) ;  /* 0x0000011000007945 */ /* 0x000fe20003800200 */
[----:B------:R-:W3:Y:S01]  /*00c0*/  LDCU UR6, c[0x0][0x360] ;  /* 0x00006c00ff0677ac */ /* 0x000ee20008000800 */
[----:B------:R-:W-:Y:S01]  /*00d0*/  IMAD.MOV.U32 R0, RZ, RZ, -0x800000 ;  /* 0xff800000ff007424 */ /* 0x000fe200078e00ff */
[----:B------:R-:W4:Y:S01]  /*00e0*/  LDCU.64 UR8, c[0x0][0x358] ;  /* 0x00006b00ff0877ac */ /* 0x000f220008000a00 */
[----:B-1----:R-:W-:-:S04]  /*00f0*/  IMAD R2, R2, UR5, RZ ;  /* 0x0000000502027c24 */ /* 0x002fc8000f8e02ff */
[----:B--2---:R-:W-:Y:S01]  /*0100*/  IMAD.WIDE R4, R2, 0x2, R4 ;  /* 0x0000000202047825 */ /* 0x004fe200078e0204 */
[----:B0-----:R-:W-:-:S13]  /*0110*/  ISETP.GE.AND P0, PT, R7, UR5, PT ;  /* 0x0000000507007c0c */ /* 0x001fda000bf06270 */
[----:B---34-:R-:W-:Y:S05]  /*0120*/  @P0 BRA `(.L_x_4) ;  /* 0x0000000000240947 */ /* 0x018fea0003800000 */
[----:B------:R-:W-:Y:S02]  /*0130*/  IMAD.MOV.U32 R0, RZ, RZ, -0x800000 ;  /* 0xff800000ff007424 */ /* 0x000fe400078e00ff */
[----:B------:R-:W-:-:S07]  /*0140*/  IMAD.MOV.U32 R3, RZ, RZ, R7 ;  /* 0x000000ffff037224 */ /* 0x000fce00078e0007 */
.L_x_5:
[----:B------:R-:W-:-:S06]  /*0150*/  IMAD.WIDE R8, R3, 0x2, R4 ;  /* 0x0000000203087825 */ /* 0x000fcc00078e0204 */
[----:B------:R-:W2:Y:S01]  /*0160*/  LDG.E.U16 R8, desc[UR8][R8.64] ;  /* 0x0000000808087981 */ /* 0x000ea2000c1e1500 */
[----:B------:R-:W-:-:S05]  /*0170*/  VIADD R3, R3, UR6 ;  /* 0x0000000603037c36 */ /* 0x000fca0008000000 */
[----:B------:R-:W-:Y:S01]  /*0180*/  ISETP.GE.AND P0, PT, R3, UR5, PT ;  /* 0x0000000503007c0c */ /* 0x000fe2000bf06270 */
[----:B--2---:R-:W-:-:S05]  /*0190*/  HADD2.F32 R11, -RZ, R8.H0_H0 ;  /* 0x20000008ff0b7230 */ /* 0x004fca0000004100 */
[----:B------:R-:W-:-:S07]  /*01a0*/  FMNMX R0, R11, R0, !PT ;  /* 0x000000000b007209 */ /* 0x000fce0007800000 */
[----:B------:R-:W-:Y:S05]  /*01b0*/  @!P0 BRA `(.L_x_5) ;  /* 0xfffffffc00e48947 */ /* 0x000fea000383ffff */
.L_x_4:
[----:B------:R-:W-:Y:S05]  /*01c0*/  BSYNC.RECONVERGENT B0 ;  /* 0x0000000000007941 */ /* 0x000fea0003800200 */
.L_x_3:
[----:B------:R-:W0:Y:S01]  /*01d0*/  S2UR UR5, SR_CgaCtaId ;  /* 0x00000000000579c3 */ /* 0x000e220000008800 */
[----:B------:R-:W-:Y:S01]  /*01e0*/  UMOV UR4, 0x400 ;  /* 0x0000040000047882 */ /* 0x000fe20000000000 */
[----:B------:R-:W-:Y:S02]  /*01f0*/  UISETP.GE.U32.AND UP0, UPT, UR6, 0x2, UPT ;  /* 0x000000020600788c */ /* 0x000fe4000bf06070 */
[----:B0-----:R-:W-:-:S06]  /*0200*/  ULEA UR4, UR5, UR4, 0x18 ;  /* 0x0000000405047291 */ /* 0x001fcc000f8ec0ff */
[----:B------:R-:W-:-:S05]  /*0210*/  LEA R8, R7, UR4, 0x2 ;  /* 0x0000000407087c11 */ /* 0x000fca000f8e10ff */
[----:B------:R0:W-:Y:S01]  /*0220*/  STS [R8], R0 ;  /* 0x0000000008007388 */ /* 0x0001e20000000800 */
[----:B------:R-:W-:Y:S06]  /*0230*/  BAR.SYNC.DEFER_BLOCKING 0x0 ;  /* 0x0000000000007b1d */ /* 0x000fec0000010000 */
[----:B------:R-:W-:Y:S05]  /*0240*/  BRA.U !UP0, `(.L_x_6) ;  /* 0x0000000108307547 */ /* 0x000fea000b800000 */
[----:B0-----:R-:W-:-:S07]  /*0250*/  IMAD.U32 R0, RZ, RZ, UR6 ;  /* 0x00000006ff007e24 */ /* 0x001fce000f8e00ff */
.L_x_7:
[----:B------:R-:W-:-:S04]  /*0260*/  SHF.R.U32.HI R9, RZ, 0x1, R0 ;  /* 0x00000001ff097819 */ /* 0x000fc80000011600 */
[----:B------:R-:W-:-:S13]  /*0270*/  ISETP.GE.U32.AND P0, PT, R7, R9, PT ;  /* 0x000000090700720c */ /* 0x000fda0003f06070 */
[----:B------:R-:W-:Y:S01]  /*0280*/  @!P0 LEA R6, R9, R8, 0x2 ;  /* 0x0000000809068211 */ /* 0x000fe200078e10ff */
[----:B------:R-:W-:Y:S05]  /*0290*/  @!P0 LDS R3, [R8] ;  /* 0x0000000008038984 */ /* 0x000fea0000000800 */
[----:B------:R-:W0:Y:S02]  /*02a0*/  @!P0 LDS R6, [R6] ;  /* 0x0000000006068984 */ /* 0x000e240000000800 */
[----:B0-----:R-:W-:-:S05]  /*02b0*/  @!P0 FMNMX R3, R3, R6, !PT ;  /* 0x0000000603038209 */ /* 0x001fca0007800000 */
[----:B------:R1:W-:Y:S01]  /*02c0*/  @!P0 STS [R8], R3 ;  /* 0x0000000308008388 */ /* 0x0003e20000000800 */
[----:B------:R-:W-:Y:S01]  /*02d0*/  BAR.SYNC.DEFER_BLOCKING 0x0 ;  /* 0x0000000000007b1d */ /* 0x000fe20000010000 */
[----:B------:R-:W-:Y:S01]  /*02e0*/  ISETP.GT.U32.AND P0, PT, R0, 0x3, PT ;  /* 0x000000030000780c */ /* 0x000fe20003f04070 */
[----:B------:R-:W-:-:S12]  /*02f0*/  IMAD.MOV.U32 R0, RZ, RZ, R9 ;  /* 0x000000ffff007224 */ /* 0x000fd800078e0009 */
[----:B-1----:R-:W-:Y:S05]  /*0300*/  @P0 BRA `(.L_x_7) ;  /* 0xfffffffc00d40947 */ /* 0x002fea000383ffff */
.L_x_6:
[----:B------:R-:W1:Y:S01]  /*0310*/  S2UR UR5, SR_CgaCtaId ;  /* 0x00000000000579c3 */ /* 0x000e620000008800 */
[----:B------:R-:W2:Y:S01]  /*0320*/  LDCU UR7, c[0x0][0x398] ;  /* 0x00007300ff0777ac */ /* 0x000ea20008000800 */
[----:B------:R-:W-:Y:S01]  /*0330*/  BSSY.RECONVERGENT B0, `(.L_x_8) ;  /* 0x000001b000007945 */ /* 0x000fe20003800200 */
[----:B0-----:R-:W-:Y:S01]  /*0340*/  IMAD.MOV.U32 R0, RZ, RZ, RZ ;  /* 0x000000ffff007224 */ /* 0x001fe200078e00ff */
[----:B------:R-:W-:Y:S01]  /*0350*/  UMOV UR4, 0x400 ;  /* 0x0000040000047882 */ /* 0x000fe20000000000 */
[----:B--2---:R-:W-:Y:S01]  /*0360*/  ISETP.GE.AND P0, PT, R7, UR7, PT ;  /* 0x0000000707007c0c */ /* 0x004fe2000bf06270 */
[----:B-1----:R-:W-:-:S09]  /*0370*/  ULEA UR4, UR5, UR4, 0x18 ;  /* 0x0000000405047291 */ /* 0x002fd2000f8ec0ff */
[----:B------:R-:W0:Y:S01]  /*0380*/  LDS R6, [UR4] ;  /* 0x00000004ff067984 */ /* 0x000e220008000800 */
[----:B------:R-:W-:Y:S06]  /*0390*/  BAR.SYNC.DEFER_BLOCKING 0x0 ;  /* 0x0000000000007b1d */ /* 0x000fec0000010000 */
[----:B------:R-:W-:Y:S05]  /*03a0*/  @P0 BRA `(.L_x_9) ;  /* 0x00000000004c0947 */ /* 0x000fea0003800000 */
[----:B------:R-:W-:Y:S02]  /*03b0*/  IMAD.MOV.U32 R0, RZ, RZ, RZ ;  /* 0x000000ffff007224 */ /* 0x000fe400078e00ff */
[----:B------:R-:W-:-:S07]  /*03c0*/  IMAD.MOV.U32 R3, RZ, RZ, R7 ;  /* 0x000000ffff037224 */ /* 0x000fce00078e0007 */
.L_x_10:
[----:B------:R-:W-:-:S06]  /*03d0*/  IMAD.WIDE R8, R3, 0x2, R4 ;  /* 0x0000000203087825 */ /* 0x000fcc00078e0204 */
[----:B------:R-:W2:Y:S01]  /*03e0*/  LDG.E.U16 R8, desc[UR8][R8.64] ;  /* 0x0000000808087981 */ /* 0x000ea2000c1e1500 */
[----:B------:R-:W-:Y:S02]  /*03f0*/  HFMA2 R13, -RZ, RZ, 3.7421875, 0 ;  /* 0x437c0000ff0d7431 */ /* 0x000fe400000001ff */
[----:B------:R-:W-:Y:S02]  /*0400*/  IMAD.MOV.U32 R10, RZ, RZ, 0x3bbb989d ;  /* 0x3bbb989dff0a7424 */ /* 0x000fe400078e00ff */
[----:B------:R-:W-:-:S05]  /*0410*/  VIADD R3, R3, UR6 ;  /* 0x0000000603037c36 */ /* 0x000fca0008000000 */
[----:B------:R-:W-:Y:S01]  /*0420*/  ISETP.GE.AND P0, PT, R3, UR7, PT ;  /* 0x0000000703007c0c */ /* 0x000fe2000bf06270 */
[----:B--2---:R-:W-:-:S05]  /*0430*/  HADD2.F32 R11, -RZ, R8.H0_H0 ;  /* 0x20000008ff0b7230 */ /* 0x004fca0000004100 */
[----:B0-----:R-:W-:-:S04]  /*0440*/  FADD R11, -R6, R11 ;  /* 0x0000000b060b7221 */ /* 0x001fc80000000100 */
[----:B------:R-:W-:-:S04]  /*0450*/  FFMA.SAT R10, R11, R10, 0.5 ;  /* 0x3f0000000b0a7423 */ /* 0x000fc8000000200a */
[----:B------:R-:W-:-:S04]  /*0460*/  FFMA.RM R10, R10, R13, 12582913 ;  /* 0x4b4000010a0a7423 */ /* 0x000fc8000000400d */
[C---:B------:R-:W-:Y:S01]  /*0470*/  FADD R12, R10.reuse, -12583039 ;  /* 0xcb40007f0a0c7421 */ /* 0x040fe20000000000 */
[----:B------:R-:W-:-:S03]  /*0480*/  IMAD.SHL.U32 R9, R10, 0x800000, RZ ;  /* 0x008000000a097824 */ /* 0x000fc600078e00ff */
[----:B------:R-:W-:-:S04]  /*0490*/  FFMA R12, R11, 1.4426950216293334961, -R12 ;  /* 0x3fb8aa3b0b0c7823 */ /* 0x000fc8000000080c */
[----:B------:R-:W-:-:S06]  /*04a0*/  FFMA R12, R11, 1.925963033500011079e-08, R12 ;  /* 0x32a570600b0c7823 */ /* 0x000fcc000000000c */
[----:B------:R-:W0:Y:S02]  /*04b0*/  MUFU.EX2 R12, R12 ;  /* 0x0000000c000c7308 */ /* 0x000e240000000800 */
[----:B0-----:R-:W-:Y:S01]  /*04c0*/  FFMA R0, R9, R12, R0 ;  /* 0x0000000c09007223 */ /* 0x001fe20000000000 */
[----:B------:R-:W-:Y:S06]  /*04d0*/  @!P0 BRA `(.L_x_10) ;  /* 0xfffffffc00bc8947 */ /* 0x000fec000383ffff */
.L_x_9:
[----:B------:R-:W-:Y:S05]  /*04e0*/  BSYNC.RECONVERGENT B0 ;  /* 0x0000000000007941 */ /* 0x000fea0003800200 */
.L_x_8:
[----:B------:R-:W-:Y:S02]  /*04f0*/  ULEA UR4, UR6, UR4, 0x2 ;  /* 0x0000000406047291 */ /* 0x000fe4000f8e10ff */
[----:B------:R-:W-:-:S04]  /*0500*/  UISETP.GE.U32.AND UP0, UPT, UR6, 0x2, UPT ;  /* 0x000000020600788c */ /* 0x000fc8000bf06070 */
[----:B------:R-:W-:-:S05]  /*0510*/  LEA R9, R7, UR4, 0x2 ;  /* 0x0000000407097c11 */ /* 0x000fca000f8e10ff */
[----:B------:R1:W-:Y:S01]  /*0520*/  STS [R9], R0 ;  /* 0x0000000009007388 */ /* 0x0003e20000000800 */
[----:B------:R-:W-:Y:S06]  /*0530*/  BAR.SYNC.DEFER_BLOCKING 0x0 ;  /* 0x0000000000007b1d */ /* 0x000fec0000010000 */
[----:B------:R-:W-:Y:S05]  /*0540*/  BRA.U !UP0, `(.L_x_11) ;  /* 0x0000000108307547 */ /* 0x000fea000b800000 */
[----:B-1----:R-:W-:-:S07]  /*0550*/  IMAD.U32 R0, RZ, RZ, UR6 ;  /* 0x00000006ff007e24 */ /* 0x002fce000f8e00ff */
.L_x_12:
[----:B------:R-:W-:-:S04]  /*0560*/  SHF.R.U32.HI R10, RZ, 0x1, R0 ;  /* 0x00000001ff0a7819 */ /* 0x000fc80000011600 */
[----:B------:R-:W-:-:S13]  /*0570*/  ISETP.GE.U32.AND P0, PT, R7, R10, PT ;  /* 0x0000000a0700720c */ /* 0x000fda0003f06070 */
[----:B------:R-:W-:Y:S01]  /*0580*/  @!P0 IMAD R3, R10, 0x4, R9 ;  /* 0x000000040a038824 */ /* 0x000fe200078e0209 */
[----:B------:R-:W-:Y:S05]  /*0590*/  @!P0 LDS R8, [R9] ;  /* 0x0000000009088984 */ /* 0x000fea0000000800 */
[----:B------:R-:W1:Y:S02]  /*05a0*/  @!P0 LDS R3, [R3] ;  /* 0x0000000003038984 */ /* 0x000e640000000800 */
[----:B-1----:R-:W-:-:S05]  /*05b0*/  @!P0 FADD R8, R3, R8 ;  /* 0x0000000803088221 */ /* 0x002fca0000000000 */
[----:B------:R2:W-:Y:S01]  /*05c0*/  @!P0 STS [R9], R8 ;  /* 0x0000000809008388 */ /* 0x0005e20000000800 */
[----:B------:R-:W-:Y:S01]  /*05d0*/  BAR.SYNC.DEFER_BLOCKING 0x0 ;  /* 0x0000000000007b1d */ /* 0x000fe20000010000 */
[----:B------:R-:W-:Y:S01]  /*05e0*/  ISETP.GT.U32.AND P0, PT, R0, 0x3, PT ;  /* 0x000000030000780c */ /* 0x000fe20003f04070 */
[----:B------:R-:W-:-:S12]  /*05f0*/  IMAD.MOV.U32 R0, RZ, RZ, R10 ;  /* 0x000000ffff007224 */ /* 0x000fd800078e000a */
[----:B--2---:R-:W-:Y:S05]  /*0600*/  @P0 BRA `(.L_x_12) ;  /* 0xfffffffc00d40947 */ /* 0x004fea000383ffff */
.L_x_11:
[----:B------:R-:W2:Y:S01]  /*0610*/  LDCU UR7, c[0x0][0x398] ;  /* 0x00007300ff0777ac */ /* 0x000ea20008000800 */
[----:B------:R-:W3:Y:S01]  /*0620*/  LDS R3, [UR4] ;  /* 0x00000004ff037984 */ /* 0x000ee20008000800 */
[----:B------:R-:W4:Y:S01]  /*0630*/  LDCU UR10, c[0x0][0x398] ;  /* 0x00007300ff0a77ac */ /* 0x000f220008000800 */
[----:B------:R-:W0:Y:S01]  /*0640*/  LDCU.64 UR4, c[0x0][0x388] ;  /* 0x00007100ff0477ac */ /* 0x000e220008000a00 */
[----:B------:R-:W-:Y:S01]  /*0650*/  BAR.SYNC.DEFER_BLOCKING 0x0 ;  /* 0x0000000000007b1d */ /* 0x000fe20000010000 */
[----:B--2---:R-:W-:-:S13]  /*0660*/  ISETP.GE.AND P0, PT, R7, UR7, PT ;  /* 0x0000000707007c0c */ /* 0x004fda000bf06270 */
[----:B0---4-:R-:W-:Y:S05]  /*0670*/  @P0 EXIT ;  /* 0x000000000000094d */ /* 0x011fea0003800000 */
.L_x_15:
[----:B01----:R-:W-:-:S06]  /*0680*/  IMAD.WIDE R8, R7, 0x2, R4 ;  /* 0x0000000207087825 */ /* 0x003fcc00078e0204 */
[----:B------:R-:W2:Y:S01]  /*0690*/  LDG.E.U16 R8, desc[UR8][R8.64] ;  /* 0x0000000808087981 */ /* 0x000ea2000c1e1500 */
[----:B------:R-:W-:Y:S01]  /*06a0*/  MOV R0, 0x3bbb989d ;  /* 0x3bbb989d00007802 */ /* 0x000fe20000000f00 */
[----:B------:R-:W-:Y:S01]  /*06b0*/  IMAD.MOV.U32 R13, RZ, RZ, 0x437c0000 ;  /* 0x437c0000ff0d7424 */ /* 0x000fe200078e00ff */
[----:B---3--:R-:W0:Y:S01]  /*06c0*/  MUFU.RCP R12, R3 ;  /* 0x00000003000c7308 */ /* 0x008e220000001000 */
[----:B------:R-:W-:Y:S01]  /*06d0*/  BSSY.RECONVERGENT B0, `(.L_x_13) ;  /* 0x0000016000007945 */ /* 0x000fe20003800200 */
[----:B--2---:R-:W-:-:S05]  /*06e0*/  HADD2.F32 R11, -RZ, R8.H0_H0 ;  /* 0x20000008ff0b7230 */ /* 0x004fca0000004100 */
[----:B------:R-:W-:-:S04]  /*06f0*/  FADD R11, -R6, R11 ;  /* 0x0000000b060b7221 */ /* 0x000fc80000000100 */
[----:B------:R-:W-:-:S04]  /*0700*/  FFMA.SAT R0, R11, R0, 0.5 ;  /* 0x3f0000000b007423 */ /* 0x000fc80000002000 */
[----:B------:R-:W-:-:S04]  /*0710*/  FFMA.RM R0, R0, R13, 12582913 ;  /* 0x4b40000100007423 */ /* 0x000fc8000000400d */
[C---:B------:R-:W-:Y:S01]  /*0720*/  FADD R10, R0.reuse, -12583039 ;  /* 0xcb40007f000a7421 */ /* 0x040fe20000000000 */
[----:B------:R-:W-:-:S03]  /*0730*/  IMAD.SHL.U32 R0, R0, 0x800000, RZ ;  /* 0x0080000000007824 */ /* 0x000fc600078e00ff */
[----:B------:R-:W-:-:S04]  /*0740*/  FFMA R10, R11, 1.4426950216293334961, -R10 ;  /* 0x3fb8aa3b0b0a7823 */ /* 0x000fc8000000080a */
[----:B------:R-:W-:Y:S01]  /*0750*/  FFMA R10, R11, 1.925963033500011079e-08, R10 ;  /* 0x32a570600b0a7823 */ /* 0x000fe2000000000a */
[----:B0-----:R-:W-:-:S03]  /*0760*/  FFMA R11, -R3, R12, 1 ;  /* 0x3f800000030b7423 */ /* 0x001fc6000000010c */
[----:B------:R-:W0:Y:S01]  /*0770*/  MUFU.EX2 R9, R10 ;  /* 0x0000000a00097308 */ /* 0x000e220000000800 */
[----:B------:R-:W-:Y:S01]  /*0780*/  FFMA R11, R12, R11, R12 ;  /* 0x0000000b0c0b7223 */ /* 0x000fe2000000000c */
[----:B0-----:R-:W-:Y:S01]  /*0790*/  FMUL R0, R0, R9 ;  /* 0x0000000900007220 */ /* 0x001fe20000400000 */
[----:B------:R-:W-:-:S05]  /*07a0*/  SHF.R.S32.HI R9, RZ, 0x1f, R7 ;  /* 0x0000001fff097819 */ /* 0x000fca0000011407 */
[----:B------:R-:W0:Y:S01]  /*07b0*/  FCHK P0, R0, R3 ;  /* 0x0000000300007302 */ /* 0x000e220000000000 */
[----:B------:R-:W-:-:S04]  /*07c0*/  FFMA R8, R0, R11, RZ ;  /* 0x0000000b00087223 */ /* 0x000fc800000000ff */
[----:B------:R-:W-:-:S04]  /*07d0*/  FFMA R12, -R3, R8, R0 ;  /* 0x00000008030c7223 */ /* 0x000fc80000000100 */
[----:B------:R-:W-:Y:S01]  /*07e0*/  FFMA R11, R11, R12, R8 ;  /* 0x0000000c0b0b7223 */ /* 0x000fe20000000008 */
[----:B0-----:R-:W-:Y:S06]  /*07f0*/  @!P0 BRA `(.L_x_14) ;  /* 0x00000000000c8947 */ /* 0x001fec0003800000 */
[----:B------:R-:W-:-:S07]  /*0800*/  MOV R8, 0x820 ;  /* 0x0000082000087802 */ /* 0x000fce0000000f00 */
[----:B------:R-:W-:Y:S05]  /*0810*/  CALL.REL.NOINC `($__internal_0_$__cuda_sm3x_div_rn_noftz_f32_slowpath) ;  /* 0x0000000000307944 */ /* 0x000fea0003c00000 */
[----:B------:R-:W-:-:S07]  /*0820*/  IMAD.MOV.U32 R11, RZ, RZ, R0 ;  /* 0x000000ffff0b7224 */ /* 0x000fce00078e0000 */
.L_x_14:
[----:B------:R-:W-:Y:S05]  /*0830*/  BSYNC.RECONVERGENT B0 ;  /* 0x0000000000007941 */ /* 0x000fea0003800200 */
.L_x_13:
[C---:B------:R-:W-:Y:S01]  /*0840*/  IADD3 R0, P0, PT, R2.reuse, R7, RZ ;  /* 0x0000000702007210 */ /* 0x040fe20007f1e0ff */
[----:B------:R-:W-:Y:S01]  /*0850*/  VIADD R7, R7, UR6 ;  /* 0x0000000607077c36 */ /* 0x000fe20008000000 */
[----:B------:R-:W-:Y:S02]  /*0860*/  F2FP.F16.F32.PACK_AB R11, RZ, R11 ;  /* 0x0000000bff0b723e */ /* 0x000fe400000000ff */
[----:B------:R-:W-:Y:S02]  /*0870*/  LEA.HI.X.SX32 R9, R2, R9, 0x1, P0 ;  /* 0x0000000902097211 */ /* 0x000fe400000f0eff */
[----:B------:R-:W-:-:S04]  /*0880*/  LEA R8, P0, R0, UR4, 0x1 ;  /* 0x0000000400087c11 */ /* 0x000fc8000f8008ff */
[----:B------:R-:W-:Y:S02]  /*0890*/  LEA.HI.X R9, R0, UR5, R9, 0x1, P0 ;  /* 0x0000000500097c11 */ /* 0x000fe400080f0c09 */
[----:B------:R-:W-:-:S03]  /*08a0*/  ISETP.GE.AND P0, PT, R7, UR10, PT ;  /* 0x0000000a07007c0c */ /* 0x000fc6000bf06270 */
[----:B------:R0:W-:Y:S10]  /*08b0*/  STG.E.U16 desc[UR8][R8.64], R11 ;  /* 0x0000000b08007986 */ /* 0x0001f4000c101508 */
[----:B------:R-:W-:Y:S05]  /*08c0*/  @!P0 BRA `(.L_x_15) ;  /* 0xfffffffc006c8947 */ /* 0x000fea000383ffff */
[----:B------:R-:W-:Y:S05]  /*08d0*/  EXIT ;  /* 0x000000000000794d */ /* 0x000fea0003800000 */
        .weak           $__internal_0_$__cuda_sm3x_div_rn_noftz_f32_slowpath
        .type           $__internal_0_$__cuda_sm3x_div_rn_noftz_f32_slowpath,@function
        .size           $__internal_0_$__cuda_sm3x_div_rn_noftz_f32_slowpath,(.L_x_65 - $__internal_0_$__cuda_sm3x_div_rn_noftz_f32_slowpath)
$__internal_0_$__cuda_sm3x_div_rn_noftz_f32_slowpath:
[--C-:B------:R-:W-:Y:S01]  /*08e0*/  SHF.R.U32.HI R11, RZ, 0x17, R3.reuse ;  /* 0x00000017ff0b7819 */ /* 0x100fe20000011603 */
[----:B------:R-:W-:Y:S01]  /*08f0*/  BSSY.RECONVERGENT B1, `(.L_x_16) ;  /* 0x0000064000017945 */ /* 0x000fe20003800200 */
[--C-:B------:R-:W-:Y:S01]  /*0900*/  SHF.R.U32.HI R10, RZ, 0x17, R0.reuse ;  /* 0x00000017ff0a7819 */ /* 0x100fe20000011600 */
[----:B------:R-:W-:Y:S01]  /*0910*/  IMAD.MOV.U32 R12, RZ, RZ, R0 ;  /* 0x000000ffff0c7224 */ /* 0x000fe200078e0000 */
[----:B------:R-:W-:Y:S01]  /*0920*/  LOP3.LUT R11, R11, 0xff, RZ, 0xc0, !PT ;  /* 0x000000ff0b0b7812 */ /* 0x000fe200078ec0ff */
[----:B------:R-:W-:Y:S01]  /*0930*/  IMAD.MOV.U32 R13, RZ, RZ, R3 ;  /* 0x000000ffff0d7224 */ /* 0x000fe200078e0003 */
[----:B------:R-:W-:Y:S02]  /*0940*/  LOP3.LUT R16, R10, 0xff, RZ, 0xc0, !PT ;  /* 0x000000ff0a107812 */ /* 0x000fe400078ec0ff */
[----:B------:R-:W-:-:S03]  /*0950*/  IADD3 R14, PT, PT, R11, -0x1, RZ ;  /* 0xffffffff0b0e7810 */ /* 0x000fc60007ffe0ff */
[----:B------:R-:W-:Y:S01]  /*0960*/  VIADD R15, R16, 0xffffffff ;  /* 0xffffffff100f7836 */ /* 0x000fe20000000000 */
[----:B------:R-:W-:-:S04]  /*0970*/  ISETP.GT.U32.AND P0, PT, R14, 0xfd, PT ;  /* 0x000000fd0e00780c */ /* 0x000fc80003f04070 */
[----:B------:R-:W-:-:S13]  /*0980*/  ISETP.GT.U32.OR P0, PT, R15, 0xfd, P0 ;  /* 0x000000fd0f00780c */ /* 0x000fda0000704470 */
[----:B------:R-:W-:Y:S01]  /*0990*/  @!P0 IMAD.MOV.U32 R10, RZ, RZ, RZ ;  /* 0x000000ffff0a8224 */ /* 0x000fe200078e00ff */
[----:B------:R-:W-:Y:S06]  /*09a0*/  @!P0 BRA `(.L_x_17) ;  /* 0x00000000005c8947 */ /* 0x000fec0003800000 */
[----:B------:R-:W-:Y:S02]  /*09b0*/  FSETP.GTU.FTZ.AND P1, PT, |R3|, +INF , PT ;  /* 0x7f8000000300780b */ /* 0x000fe40003f3c200 */
[----:B------:R-:W-:-:S04]  /*09c0*/  FSETP.GTU.FTZ.AND P0, PT, |R0|, +INF , PT ;  /* 0x7f8000000000780b */ /* 0x000fc80003f1c200 */
[----:B------:R-:W-:-:S13]  /*09d0*/  PLOP3.LUT P0, PT, P0, P1, PT, 0xf8, 0x8f ;  /* 0x00000000008f781c */ /* 0x000fda0000703f70 */
[----:B------:R-:W-:Y:S05]  /*09e0*/  @P0 BRA `(.L_x_18) ;  /* 0x00000004004c0947 */ /* 0x000fea0003800000 */
[----:B------:R-:W-:-:S13]  /*09f0*/  LOP3.LUT P0, RZ, R13, 0x7fffffff, R12, 0xc8, !PT ;  /* 0x7fffffff0dff7812 */ /* 0x000fda000780c80c */
[----:B------:R-:W-:Y:S05]  /*0a00*/  @!P0 BRA `(.L_x_19) ;  /* 0x00000004003c8947 */ /* 0x000fea0003800000 */
[C---:B------:R-:W-:Y:S02]  /*0a10*/  FSETP.NEU.FTZ.AND P2, PT, |R0|.reuse, +INF , PT ;  /* 0x7f8000000000780b */ /* 0x040fe40003f5d200 */
[----:B------:R-:W-:Y:S02]  /*0a20*/  FSETP.NEU.FTZ.AND P1, PT, |R3|, +INF , PT ;  /* 0x7f8000000300780b */ /* 0x000fe40003f3d200 */
[----:B------:R-:W-:-:S11]  /*0a30*/  FSETP.NEU.FTZ.AND P0, PT, |R0|, +INF , PT ;  /* 0x7f8000000000780b */ /* 0x000fd60003f1d200 */
[----:B------:R-:W-:Y:S05]  /*0a40*/  @!P1 BRA !P2, `(.L_x_19) ;  /* 0x00000004002c9947 */ /* 0x000fea0005000000 */
[----:B------:R-:W-:-:S04]  /*0a50*/  LOP3.LUT P2, RZ, R12, 0x7fffffff, RZ, 0xc0, !PT ;  /* 0x7fffffff0cff7812 */ /* 0x000fc8000784c0ff */
[----:B------:R-:W-:-:S13]  /*0a60*/  PLOP3.LUT P1, PT, P1, P2, PT, 0x2f, 0xf2 ;  /* 0x0000000000f2781c */ /* 0x000fda0000f24577 */
[----:B------:R-:W-:Y:S05]  /*0a70*/  @P1 BRA `(.L_x_20) ;  /* 0x0000000400181947 */ /* 0x000fea0003800000 */
[----:B------:R-:W-:-:S04]  /*0a80*/  LOP3.LUT P1, RZ, R13, 0x7fffffff, RZ, 0xc0, !PT ;  /* 0x7fffffff0dff7812 */ /* 0x000fc8000782c0ff */
[----:B------:R-:W-:-:S13]  /*0a90*/  PLOP3.LUT P0, PT, P0, P1, PT, 0x2f, 0xf2 ;  /* 0x0000000000f2781c */ /* 0x000fda0000702577 */
[----:B------:R-:W-:Y:S05]  /*0aa0*/  @P0 BRA `(.L_x_21) ;  /* 0x0000000400000947 */ /* 0x000fea0003800000 */
[----:B------:R-:W-:Y:S02]  /*0ab0*/  ISETP.GE.AND P0, PT, R15, RZ, PT ;  /* 0x000000ff0f00720c */ /* 0x000fe40003f06270 */
[----:B------:R-:W-:-:S11]  /*0ac0*/  ISETP.GE.AND P1, PT, R14, RZ, PT ;  /* 0x000000ff0e00720c */ /* 0x000fd60003f26270 */
[----:B------:R-:W-:Y:S01]  /*0ad0*/  @P0 MOV R10, RZ ;  /* 0x000000ff000a0202 */ /* 0x000fe20000000f00 */
[----:B------:R-:W-:Y:S02]  /*0ae0*/  @!P0 IMAD.MOV.U32 R10, RZ, RZ, -0x40 ;  /* 0xffffffc0ff0a8424 */ /* 0x000fe400078e00ff */
[----:B------:R-:W-:Y:S01]  /*0af0*/  @!P0 FFMA R12, R0, 1.84467440737095516160e+19, RZ ;  /* 0x5f800000000c8823 */ /* 0x000fe200000000ff */
[----:B------:R-:W-:Y:S01]  /*0b00*/  @!P1 FFMA R13, R3, 1.84467440737095516160e+19, RZ ;  /* 0x5f800000030d9823 */ /* 0x000fe200000000ff */
[----:B------:R-:W-:-:S07]  /*0b10*/  @!P1 VIADD R10, R10, 0x40 ;  /* 0x000000400a0a9836 */ /* 0x000fce0000000000 */
.L_x_17:
[----:B------:R-:W-:Y:S01]  /*0b20*/  LEA R0, R11, 0xc0800000, 0x17 ;  /* 0xc08000000b007811 */ /* 0x000fe200078eb8ff */
[----:B------:R-:W-:Y:S04]  /*0b30*/  BSSY.RECONVERGENT B2, `(.L_x_22) ;  /* 0x0000036000027945 */ /* 0x000fe80003800200 */
[----:B------:R-:W-:Y:S02]  /*0b40*/  IMAD.IADD R14, R13, 0x1, -R0 ;  /* 0x000000010d0e7824 */ /* 0x000fe400078e0a00 */
[----:B------:R-:W-:Y:S02]  /*0b50*/  VIADD R13, R16, 0xffffff81 ;  /* 0xffffff81100d7836 */ /* 0x000fe40000000000 */
[----:B------:R-:W0:Y:S01]  /*0b60*/  MUFU.RCP R15, R14 ;  /* 0x0000000e000f7308 */ /* 0x000e220000001000 */
[----:B------:R-:W-:Y:S01]  /*0b70*/  FADD.FTZ R17, -R14, -RZ ;  /* 0x800000ff0e117221 */ /* 0x000fe20000010100 */
[C---:B------:R-:W-:Y:S01]  /*0b80*/  IMAD R0, R13.reuse, -0x800000, R12 ;  /* 0xff8000000d007824 */ /* 0x040fe200078e020c */
[----:B------:R-:W-:-:S04]  /*0b90*/  IADD3 R13, PT, PT, R13, 0x7f, -R11 ;  /* 0x0000007f0d0d7810 */ /* 0x000fc80007ffe80b */
[----:B------:R-:W-:Y:S01]  /*0ba0*/  IADD3 R13, PT, PT, R13, R10, RZ ;  /* 0x0000000a0d0d7210 */ /* 0x000fe20007ffe0ff */
[----:B0-----:R-:W-:-:S04]  /*0bb0*/  FFMA R16, R15, R17, 1 ;  /* 0x3f8000000f107423 */ /* 0x001fc80000000011 */
[----:B------:R-:W-:-:S04]  /*0bc0*/  FFMA R19, R15, R16, R15 ;  /* 0x000000100f137223 */ /* 0x000fc8000000000f */
[----:B------:R-:W-:-:S04]  /*0bd0*/  FFMA R12, R0, R19, RZ ;  /* 0x00000013000c7223 */ /* 0x000fc800000000ff */
[----:B------:R-:W-:-:S04]  /*0be0*/  FFMA R15, R17, R12, R0 ;  /* 0x0000000c110f7223 */ /* 0x000fc80000000000 */
[----:B------:R-:W-:-:S04]  /*0bf0*/  FFMA R16, R19, R15, R12 ;  /* 0x0000000f13107223 */ /* 0x000fc8000000000c */
[----:B------:R-:W-:-:S04]  /*0c00*/  FFMA R17, R17, R16, R0 ;  /* 0x0000001011117223 */ /* 0x000fc80000000000 */
[----:B------:R-:W-:-:S05]  /*0c10*/  FFMA R0, R19, R17, R16 ;  /* 0x0000001113007223 */ /* 0x000fca0000000010 */
[----:B------:R-:W-:-:S04]  /*0c20*/  SHF.R.U32.HI R11, RZ, 0x17, R0 ;  /* 0x00000017ff0b7819 */ /* 0x000fc80000011600 */
[----:B------:R-:W-:-:S05]  /*0c30*/  LOP3.LUT R11, R11, 0xff, RZ, 0xc0, !PT ;  /* 0x000000ff0b0b7812 */ /* 0x000fca00078ec0ff */
[----:B------:R-:W-:-:S04]  /*0c40*/  IMAD.IADD R14, R11, 0x1, R13 ;  /* 0x000000010b0e7824 */ /* 0x000fc800078e020d */
[----:B------:R-:W-:-:S05]  /*0c50*/  VIADD R10, R14, 0xffffffff ;  /* 0xffffffff0e0a7836 */ /* 0x000fca0000000000 */
[----:B------:R-:W-:-:S13]  /*0c60*/  ISETP.GE.U32.AND P0, PT, R10, 0xfe, PT ;  /* 0x000000fe0a00780c */ /* 0x000fda0003f06070 */
[----:B------:R-:W-:Y:S05]  /*0c70*/  @!P0 BRA `(.L_x_23) ;  /* 0x0000000000808947 */ /* 0x000fea0003800000 */
[----:B------:R-:W-:-:S13]  /*0c80*/  ISETP.GT.AND P0, PT, R14, 0xfe, PT ;  /* 0x000000fe0e00780c */ /* 0x000fda0003f04270 */
[----:B------:R-:W-:Y:S05]  /*0c90*/  @P0 BRA `(.L_x_24) ;  /* 0x00000000006c0947 */ /* 0x000fea0003800000 */
[----:B------:R-:W-:-:S13]  /*0ca0*/  ISETP.GE.AND P0, PT, R14, 0x1, PT ;  /* 0x000000010e00780c */ /* 0x000fda0003f06270 */
[----:B------:R-:W-:Y:S05]  /*0cb0*/  @P0 BRA `(.L_x_25) ;  /* 0x0000000000740947 */ /* 0x000fea0003800000 */
[----:B------:R-:W-:Y:S02]  /*0cc0*/  ISETP.GE.AND P0, PT, R14, -0x18, PT ;  /* 0xffffffe80e00780c */ /* 0x000fe40003f06270 */
[----:B------:R-:W-:-:S11]  /*0cd0*/  LOP3.LUT R0, R0, 0x80000000, RZ, 0xc0, !PT ;  /* 0x8000000000007812 */ /* 0x000fd600078ec0ff */
[----:B------:R-:W-:Y:S05]  /*0ce0*/  @!P0 BRA `(.L_x_25) ;  /* 0x0000000000688947 */ /* 0x000fea0003800000 */
[CCC-:B------:R-:W-:Y:S01]  /*0cf0*/  FFMA.RZ R10, R19.reuse, R17.reuse, R16.reuse ;  /* 0x00000011130a7223 */ /* 0x1c0fe2000000c010 */
[C---:B------:R-:W-:Y:S02]  /*0d00*/  VIADD R13, R14.reuse, 0x20 ;  /* 0x000000200e0d7836 */ /* 0x040fe40000000000 */
[CCC-:B------:R-:W-:Y:S01]  /*0d10*/  FFMA.RM R11, R19.reuse, R17.reuse, R16.reuse ;  /* 0x00000011130b7223 */ /* 0x1c0fe20000004010 */
[----:B------:R-:W-:Y:S02]  /*0d20*/  ISETP.NE.AND P2, PT, R14, RZ, PT ;  /* 0x000000ff0e00720c */ /* 0x000fe40003f45270 */
[----:B------:R-:W-:Y:S01]  /*0d30*/  LOP3.LUT R12, R10, 0x7fffff, RZ, 0xc0, !PT ;  /* 0x007fffff0a0c7812 */ /* 0x000fe200078ec0ff */
[----:B------:R-:W-:Y:S01]  /*0d40*/  FFMA.RP R10, R19, R17, R16 ;  /* 0x00000011130a7223 */ /* 0x000fe20000008010 */
[----:B------:R-:W-:Y:S01]  /*0d50*/  ISETP.NE.AND P1, PT, R14, RZ, PT ;  /* 0x000000ff0e00720c */ /* 0x000fe20003f25270 */
[----:B------:R-:W-:Y:S01]  /*0d60*/  IMAD.MOV R14, RZ, RZ, -R14 ;  /* 0x000000ffff0e7224 */ /* 0x000fe200078e0a0e */
[----:B------:R-:W-:-:S02]  /*0d70*/  LOP3.LUT R12, R12, 0x800000, RZ, 0xfc, !PT ;  /* 0x008000000c0c7812 */ /* 0x000fc400078efcff */
[----:B------:R-:W-:Y:S02]  /*0d80*/  FSETP.NEU.FTZ.AND P0, PT, R10, R11, PT ;  /* 0x0000000b0a00720b */ /* 0x000fe40003f1d000 */
[----:B------:R-:W-:Y:S02]  /*0d90*/  SHF.L.U32 R13, R12, R13, RZ ;  /* 0x0000000d0c0d7219 */ /* 0x000fe400000006ff */
[----:B------:R-:W-:Y:S02]  /*0da0*/  SEL R11, R14, RZ, P2 ;  /* 0x000000ff0e0b7207 */ /* 0x000fe40001000000 */
[----:B------:R-:W-:Y:S02]  /*0db0*/  ISETP.NE.AND P1, PT, R13, RZ, P1 ;  /* 0x000000ff0d00720c */ /* 0x000fe40000f25270 */
[----:B------:R-:W-:Y:S02]  /*0dc0*/  SHF.R.U32.HI R11, RZ, R11, R12 ;  /* 0x0000000bff0b7219 */ /* 0x000fe4000001160c */
[----:B------:R-:W-:-:S02]  /*0dd0*/  PLOP3.LUT P0, PT, P0, P1, PT, 0xf8, 0x8f ;  /* 0x00000000008f781c */ /* 0x000fc40000703f70 */
[----:B------:R-:W-:Y:S02]  /*0de0*/  SHF.R.U32.HI R13, RZ, 0x1, R11 ;  /* 0x00000001ff0d7819 */ /* 0x000fe4000001160b */
[----:B------:R-:W-:-:S04]  /*0df0*/  SEL R10, RZ, 0x1, !P0 ;  /* 0x00000001ff0a7807 */ /* 0x000fc80004000000 */
[----:B------:R-:W-:-:S04]  /*0e00*/  LOP3.LUT R10, R10, 0x1, R13, 0xf8, !PT ;  /* 0x000000010a0a7812 */ /* 0x000fc800078ef80d */
[----:B------:R-:W-:-:S04]  /*0e10*/  LOP3.LUT R10, R10, R11, RZ, 0xc0, !PT ;  /* 0x0000000b0a0a7212 */ /* 0x000fc800078ec0ff */
[----:B------:R-:W-:-:S04]  /*0e20*/  IADD3 R13, PT, PT, R13, R10, RZ ;  /* 0x0000000a0d0d7210 */ /* 0x000fc80007ffe0ff */
[----:B------:R-:W-:Y:S01]  /*0e30*/  LOP3.LUT R0, R13, R0, RZ, 0xfc, !PT ;  /* 0x000000000d007212 */ /* 0x000fe200078efcff */
[----:B------:R-:W-:Y:S06]  /*0e40*/  BRA `(.L_x_25) ;  /* 0x0000000000107947 */ /* 0x000fec0003800000 */
.L_x_24:
[----:B------:R-:W-:-:S04]  /*0e50*/  LOP3.LUT R0, R0, 0x80000000, RZ, 0xc0, !PT ;  /* 0x8000000000007812 */ /* 0x000fc800078ec0ff */
[----:B------:R-:W-:Y:S01]  /*0e60*/  LOP3.LUT R0, R0, 0x7f800000, RZ, 0xfc, !PT ;  /* 0x7f80000000007812 */ /* 0x000fe200078efcff */
[----:B------:R-:W-:Y:S06]  /*0e70*/  BRA `(.L_x_25) ;  /* 0x0000000000047947 */ /* 0x000fec0003800000 */
.L_x_23:
[----:B------:R-:W-:-:S07]  /*0e80*/  IMAD R0, R13, 0x800000, R0 ;  /* 0x008000000d007824 */ /* 0x000fce00078e0200 */
.L_x_25:
[----:B------:R-:W-:Y:S05]  /*0e90*/  BSYNC.RECONVERGENT B2 ;  /* 0x0000000000027941 */ /* 0x000fea0003800200 */
.L_x_22:
[----:B------:R-:W-:Y:S05]  /*0ea0*/  BRA `(.L_x_26) ;  /* 0x0000000000207947 */ /* 0x000fea0003800000 */
.L_x_21:
[----:B------:R-:W-:-:S04]  /*0eb0*/  LOP3.LUT R0, R13, 0x80000000, R12, 0x48, !PT ;  /* 0x800000000d007812 */ /* 0x000fc800078e480c */
[----:B------:R-:W-:Y:S01]  /*0ec0*/  LOP3.LUT R0, R0, 0x7f800000, RZ, 0xfc, !PT ;  /* 0x7f80000000007812 */ /* 0x000fe200078efcff */
[----:B------:R-:W-:Y:S06]  /*0ed0*/  BRA `(.L_x_26) ;  /* 0x0000000000147947 */ /* 0x000fec0003800000 */
.L_x_20:
[----:B------:R-:W-:Y:S01]  /*0ee0*/  LOP3.LUT R0, R13, 0x80000000, R12, 0x48, !PT ;  /* 0x800000000d007812 */ /* 0x000fe200078e480c */
[----:B------:R-:W-:Y:S06]  /*0ef0*/  BRA `(.L_x_26) ;  /* 0x00000000000c7947 */ /* 0x000fec0003800000 */
.L_x_19:
[----:B------:R-:W0:Y:S01]  /*0f00*/  MUFU.RSQ R0, -QNAN ;  /* 0xffc0000000007908 */ /* 0x000e220000001400 */
[----:B------:R-:W-:Y:S05]  /*0f10*/  BRA `(.L_x_26) ;  /* 0x0000000000047947 */ /* 0x000fea0003800000 */
.L_x_18:
[----:B------:R-:W-:-:S07]  /*0f20*/  FADD.FTZ R0, R0, R3 ;  /* 0x0000000300007221 */ /* 0x000fce0000010000 */
.L_x_26:
[----:B------:R-:W-:Y:S05]  /*0f30*/  BSYNC.RECONVERGENT B1 ;  /* 0x0000000000017941 */ /* 0x000fea0003800200 */
.L_x_16:
[----:B------:R-:W-:Y:S02]  /*0f40*/  IMAD.MOV.U32 R10, RZ, RZ, R8 ;  /* 0x000000ffff0a7224 */ /* 0x000fe400078e0008 */
[----:B------:R-:W-:-:S04]  /*0f50*/  IMAD.MOV.U32 R11, RZ, RZ, 0x0 ;  /* 0x00000000ff0b7424 */ /* 0x000fc800078e00ff */
[----:B0-----:R-:W-:Y:S05]  /*0f60*/  RET.REL.NODEC R10 `(_Z23mixed_precision_softmaxPK6__halfPS_iii) ;  /* 0xfffffff00a247950 */ /* 0x001fea0003c3ffff */
.L_x_27:
        /* <DEDUP_REMOVED lines=9> */
.L_x_65:


//--------------------- .text._Z20mixed_precision_geluPK6__halfPS_i --------------------------
	.section	.text._Z20mixed_precision_geluPK6__halfPS_i,"ax",@progbits
	.align	128
        .global         _Z20mixed_precision_geluPK6__halfPS_i
        .type           _Z20mixed_precision_geluPK6__halfPS_i,@function
        .size           _Z20mixed_precision_geluPK6__halfPS_i,(.L_x_71 - _Z20mixed_precision_geluPK6__halfPS_i)
        .other          _Z20mixed_precision_geluPK6__halfPS_i,@"STO_CUDA_ENTRY STV_DEFAULT"
_Z20mixed_precision_geluPK6__halfPS_i:
.text._Z20mixed_precision_geluPK6__halfPS_i:
        /* <DEDUP_REMOVED lines=9> */
[----:B------:R-:W1:Y:S01]  /*0090*/  LDCU.64 UR4, c[0x0][0x358] ;  /* 0x00006b00ff0477ac */ /* 0x000e620008000a00 */
[----:B0-----:R-:W-:-:S06]  /*00a0*/  IMAD.WIDE R2, R5, 0x2, R2 ;  /* 0x0000000205027825 */ /* 0x001fcc00078e0202 */
[----:B-1----:R0:W2:Y:S01]  /*00b0*/  LDG.E.U16 R2, desc[UR4][R2.64] ;  /* 0x0000000402027981 */ /* 0x0020a2000c1e1500 */
[----:B------:R-:W-:Y:S01]  /*00c0*/  HFMA2 R8, -RZ, RZ, 1.125, -9232 ;  /* 0x3c80f082ff087431 */ /* 0x000fe200000001ff */
[----:B0-----:R-:W-:Y:S01]  /*00d0*/  MOV R3, 0x3f800000 ;  /* 0x3f80000000037802 */ /* 0x001fe20000000f00 */
[----:B--2---:R-:W-:-:S05]  /*00e0*/  HADD2.F32 R4, -RZ, R2.H0_H0 ;  /* 0x20000002ff047230 */ /* 0x004fca0000004100 */
[----:B------:R-:W-:-:S04]  /*00f0*/  FMUL R7, R4, R4 ;  /* 0x0000000404077220 */ /* 0x000fc80000400000 */
[----:B------:R-:W-:-:S04]  /*0100*/  FMUL R7, R4, R7 ;  /* 0x0000000704077220 */ /* 0x000fc80000400000 */
[----:B------:R-:W-:Y:S01]  /*0110*/  FFMA R7, R7, 0.044714998453855514526, R4 ;  /* 0x3d37271307077823 */ /* 0x000fe20000000004 */
[----:B------:R-:W-:-:S03]  /*0120*/  FMUL R4, R4, 0.5 ;  /* 0x3f00000004047820 */ /* 0x000fc60000400000 */
[----:B------:R-:W-:-:S04]  /*0130*/  FMUL R7, R7, 0.79788452386856079102 ;  /* 0x3f4c422907077820 */ /* 0x000fc80000400000 */
[C---:B------:R-:W-:Y:S01]  /*0140*/  FMUL R0, |R7|.reuse, 2.8853900432586669922 ;  /* 0x4038aa3b07007820 */ /* 0x040fe20000400200 */
[C---:B------:R-:W-:Y:S01]  /*0150*/  FMUL R9, R7.reuse, R7 ;  /* 0x0000000707097220 */ /* 0x040fe20000400000 */
[C---:B------:R-:W-:Y:S02]  /*0160*/  FSETP.GE.AND P1, PT, |R7|.reuse, 0.60000002384185791016, PT ;  /* 0x3f19999a0700780b */ /* 0x040fe40003f26200 */
[----:B------:R-:W-:Y:S01]  /*0170*/  FSETP.GE.AND P0, PT, |R7|, 9.010913848876953125, PT ;  /* 0x41102cb40700780b */ /* 0x000fe20003f06200 */
[C---:B------:R-:W-:Y:S01]  /*0180*/  FFMA R2, R9.reuse, R8, -0.052303962409496307373 ;  /* 0xbd563cae09027423 */ /* 0x040fe20000000008 */
[----:B------:R-:W0:Y:S03]  /*0190*/  MUFU.EX2 R0, R0 ;  /* 0x0000000000007308 */ /* 0x000e260000000800 */
[----:B------:R-:W-:Y:S01]  /*01a0*/  FFMA R10, R9, R2, 0.1331529766321182251 ;  /* 0x3e085941090a7423 */ /* 0x000fe20000000002 */
[----:B0-----:R-:W-:-:S03]  /*01b0*/  FADD R6, R0, 1 ;  /* 0x3f80000000067421 */ /* 0x001fc60000000000 */
[----:B------:R-:W-:-:S04]  /*01c0*/  FFMA R0, R9, R10, -0.33332768082618713379 ;  /* 0xbeaaa9ed09007423 */ /* 0x000fc8000000000a */
[----:B------:R-:W-:Y:S01]  /*01d0*/  FFMA R0, R9, R0, RZ ;  /* 0x0000000009007223 */ /* 0x000fe200000000ff */
[----:B------:R-:W0:Y:S02]  /*01e0*/  MUFU.RCP R6, R6 ;  /* 0x0000000600067308 */ /* 0x000e240000001000 */
[----:B0-----:R-:W-:Y:S02]  /*01f0*/  FFMA R8, R6, -2, R3 ;  /* 0xc000000006087823 */ /* 0x001fe40000000003 */
[----:B------:R-:W0:Y:S03]  /*0200*/  LDC.64 R2, c[0x0][0x388] ;  /* 0x0000e200ff027b82 */ /* 0x000e260000000a00 */
[----:B------:R-:W-:-:S04]  /*0210*/  FSEL R8, R8, 1, !P0 ;  /* 0x3f80000008087808 */ /* 0x000fc80004000000 */
[--C-:B------:R-:W-:Y:S01]  /*0220*/  LOP3.LUT R8, R8, 0x80000000, R7.reuse, 0xb8, !PT ;  /* 0x8000000008087812 */ /* 0x100fe200078eb807 */
[----:B------:R-:W-:-:S04]  /*0230*/  @!P1 FFMA R8, R7, R0, R7 ;  /* 0x0000000007089223 */ /* 0x000fc80000000007 */
[----:B------:R-:W-:-:S04]  /*0240*/  FADD R7, R8, 1 ;  /* 0x3f80000008077421 */ /* 0x000fc80000000000 */
[----:B------:R-:W-:-:S05]  /*0250*/  FMUL R4, R4, R7 ;  /* 0x0000000704047220 */ /* 0x000fca0000400000 */
[----:B------:R-:W-:Y:S01]  /*0260*/  F2FP.F16.F32.PACK_AB R4, RZ, R4 ;  /* 0x00000004ff04723e */ /* 0x000fe200000000ff */
[----:B0-----:R-:W-:-:S05]  /*0270*/  IMAD.WIDE R2, R5, 0x2, R2 ;  /* 0x0000000205027825 */ /* 0x001fca00078e0202 */
[----:B------:R-:W-:Y:S01]  /*0280*/  STG.E.U16 desc[UR4][R2.64], R4 ;  /* 0x0000000402007986 */ /* 0x000fe2000c101504 */
[----:B------:R-:W-:Y:S05]  /*0290*/  EXIT ;  /* 0x000000000000794d */ /* 0x000fea0003800000 */
.L_x_28:
        /* <DEDUP_REMOVED lines=14> */
.L_x_71:


//--------------------- .text._Z24detect_gradient_overflowPKfPbif --------------------------
	.section	.text._Z24detect_gradient_overflowPKfPbif,"ax",@progbits
	.align	128
        .global         _Z24detect_gradient_overflowPKfPbif
        .type           _Z24detect_gradient_overflowPKfPbif,@function
        .size           _Z24detect_gradient_overflowPKfPbif,(.L_x_72 - _Z24detect_gradient_overflowPKfPbif)
        .other          _Z24detect_gradient_overflowPKfPbif,@"STO_CUDA_ENTRY STV_DEFAULT"
_Z24detect_gradient_overflowPKfPbif:
.text._Z24detect_gradient_overflowPKfPbif:
        /* <DEDUP_REMOVED lines=10> */
[----:B------:R-:W2:Y:S01]  /*00a0*/  LDCU UR6, c[0x0][0x394] ;  /* 0x00007280ff0677ac */ /* 0x000ea20008000800 */
[----:B0-----:R-:W-:-:S06]  /*00b0*/  IMAD.WIDE R2, R5, 0x4, R2 ;  /* 0x0000000405027825 */ /* 0x001fcc00078e0202 */
[----:B-1----:R-:W2:Y:S02]  /*00c0*/  LDG.E R2, desc[UR4][R2.64] ;  /* 0x0000000402027981 */ /* 0x002ea4000c1e1900 */
[C---:B--2---:R-:W-:Y:S02]  /*00d0*/  FSETP.GT.AND P0, PT, |R2|.reuse, UR6, PT ;  /* 0x0000000602007c0b */ /* 0x044fe4000bf04200 */
[----:B------:R-:W-:-:S13]  /*00e0*/  FSETP.NE.AND P1, PT, |R2|, +INF , PT ;  /* 0x7f8000000200780b */ /* 0x000fda0003f25200 */
[----:B------:R-:W-:Y:S05]  /*00f0*/  @!P0 EXIT P1 ;  /* 0x000000000000894d */ /* 0x000fea0000800000 */
[----:B------:R-:W0:Y:S01]  /*0100*/  LDC.64 R2, c[0x0][0x388] ;  /* 0x0000e200ff027b82 */ /* 0x000e220000000a00 */
[----:B------:R-:W-:-:S05]  /*0110*/  HFMA2 R0, -RZ, RZ, 0, 5.9604644775390625e-08 ;  /* 0x00000001ff007431 */ /* 0x000fca00000001ff */
[----:B0-----:R-:W-:Y:S01]  /*0120*/  STG.E.U8 desc[UR4][R2.64], R0 ;  /* 0x0000000002007986 */ /* 0x001fe2000c101104 */
[----:B------:R-:W-:Y:S05]  /*0130*/  EXIT ;  /* 0x000000000000794d */ /* 0x000fea0003800000 */
.L_x_29:
        /* <DEDUP_REMOVED lines=12> */
.L_x_72:


//--------------------- .text._Z20dynamic_loss_scalingPfS_S_PiS0_Pbf --------------------------
	.section	.text._Z20dynamic_loss_scalingPfS_S_PiS0_Pbf,"ax",@progbits
	.align	128
        .global         _Z20dynamic_loss_scalingPfS_S_PiS0_Pbf
        .type           _Z20dynamic_loss_scalingPfS_S_PiS0_Pbf,@function
        .size           _Z20dynamic_loss_scalingPfS_S_PiS0_Pbf,(.L_x_73 - _Z20dynamic_loss_scalingPfS_S_PiS0_Pbf)
        .other          _Z20dynamic_loss_scalingPfS_S_PiS0_Pbf,@"STO_CUDA_ENTRY STV_DEFAULT"
_Z20dynamic_loss_scalingPfS_S_PiS0_Pbf:
.text._Z20dynamic_loss_scalingPfS_S_PiS0_Pbf:
[----:B------:R-:W-:Y:S01]  /*0000*/  LDC R1, c[0x0][0x37c] ;  /* 0x0000df00ff017b82 */ /* 0x000fe20000000800 */
[----:B------:R-:W0:Y:S07]  /*0010*/  S2R R0, SR_TID.X ;  /* 0x0000000000007919 */ /* 0x000e2e0000002100 */
[----:B------:R-:W0:Y:S02]  /*0020*/  S2UR UR4, SR_CTAID.X ;  /* 0x00000000000479c3 */ /* 0x000e240000002500 */
[----:B0-----:R-:W-:-:S13]  /*0030*/  LOP3.LUT P0, RZ, R0, UR4, RZ, 0xfc, !PT ;  /* 0x0000000400ff7c12 */ /* 0x001fda000f80fcff */
[----:B------:R-:W-:Y:S05]  /*0040*/  @P0 EXIT ;  /* 0x000000000000094d */ /* 0x000fea0003800000 */
[----:B------:R-:W0:Y:S01]  /*0050*/  LDC.64 R8, c[0x0][0x3a8] ;  /* 0x0000ea00ff087b82 */ /* 0x000e220000000a00 */
[----:B------:R-:W0:Y:S02]  /*0060*/  LDCU.64 UR4, c[0x0][0x358] ;  /* 0x00006b00ff0477ac */ /* 0x000e240008000a00 */
[----:B0-----:R-:W2:Y:S02]  /*0070*/  LDG.E.U8 R0, desc[UR4][R8.64] ;  /* 0x0000000408007981 */ /* 0x001ea4000c1e1100 */
[----:B--2---:R-:W-:-:S13]  /*0080*/  ISETP.NE.AND P0, PT, R0, RZ, PT ;  /* 0x000000ff0000720c */ /* 0x004fda0003f05270 */
[----:B------:R-:W-:Y:S05]  /*0090*/  @!P0 BRA `(.L_x_30) ;  /* 0x0000000000248947 */ /* 0x000fea0003800000 */
[----:B------:R-:W0:Y:S02]  /*00a0*/  LDC.64 R2, c[0x0][0x388] ;  /* 0x0000e200ff027b82 */ /* 0x000e240000000a00 */
[----:B0-----:R-:W2:Y:S06]  /*00b0*/  LDG.E R0, desc[UR4][R2.64] ;  /* 0x0000000402007981 */ /* 0x001eac000c1e1900 */
[----:B------:R-:W0:Y:S01]  /*00c0*/  LDC.64 R4, c[0x0][0x3a0] ;  /* 0x0000e800ff047b82 */ /* 0x000e220000000a00 */
[----:B--2---:R-:W-:-:S05]  /*00d0*/  FMUL R0, R0, 0.5 ;  /* 0x3f00000000007820 */ /* 0x004fca0000400000 */
[----:B------:R-:W-:-:S05]  /*00e0*/  FMNMX R7, R0, 1, !PT ;  /* 0x3f80000000077809 */ /* 0x000fca0007800000 */
[----:B------:R1:W-:Y:S04]  /*00f0*/  STG.E desc[UR4][R2.64], R7 ;  /* 0x0000000702007986 */ /* 0x0003e8000c101904 */
[----:B0-----:R1:W-:Y:S04]  /*0100*/  STG.E desc[UR4][R4.64], RZ ;  /* 0x000000ff04007986 */ /* 0x0013e8000c101904 */
[----:B------:R1:W-:Y:S01]  /*0110*/  STG.E.U8 desc[UR4][R8.64], RZ ;  /* 0x000000ff08007986 */ /* 0x0003e2000c101104 */
[----:B------:R-:W-:Y:S05]  /*0120*/  BRA `(.L_x_31) ;  /* 0x0000000000407947 */ /* 0x000fea0003800000 */
.L_x_30:
[----:B------:R-:W0:Y:S02]  /*0130*/  LDC.64 R6, c[0x0][0x3a0] ;  /* 0x0000e800ff067b82 */ /* 0x000e240000000a00 */
[----:B0-----:R-:W2:Y:S06]  /*0140*/  LDG.E R0, desc[UR4][R6.64] ;  /* 0x0000000406007981 */ /* 0x001eac000c1e1900 */
[----:B------:R-:W0:Y:S01]  /*0150*/  LDC.64 R2, c[0x0][0x398] ;  /* 0x0000e600ff027b82 */ /* 0x000e220000000a00 */
[----:B--2---:R-:W-:-:S05]  /*0160*/  VIADD R11, R0, 0x1 ;  /* 0x00000001000b7836 */ /* 0x004fca0000000000 */
[----:B------:R2:W-:Y:S04]  /*0170*/  STG.E desc[UR4][R6.64], R11 ;  /* 0x0000000b06007986 */ /* 0x0005e8000c101904 */
[----:B0-----:R-:W3:Y:S02]  /*0180*/  LDG.E R2, desc[UR4][R2.64] ;  /* 0x0000000402027981 */ /* 0x001ee4000c1e1900 */
[----:B---3--:R-:W-:-:S13]  /*0190*/  ISETP.GE.AND P0, PT, R11, R2, PT ;  /* 0x000000020b00720c */ /* 0x008fda0003f06270 */
[----:B------:R-:W0:Y:S08]  /*01a0*/  @P0 LDC.64 R4, c[0x0][0x390] ;  /* 0x0000e400ff040b82 */ /* 0x000e300000000a00 */
[----:B------:R-:W1:Y:S08]  /*01b0*/  @P0 LDC.64 R8, c[0x0][0x388] ;  /* 0x0000e200ff080b82 */ /* 0x000e700000000a00 */
[----:B------:R-:W3:Y:S01]  /*01c0*/  @P0 LDC R13, c[0x0][0x3b0] ;  /* 0x0000ec00ff0d0b82 */ /* 0x000ee20000000800 */
[----:B0-----:R-:W4:Y:S04]  /*01d0*/  @P0 LDG.E R5, desc[UR4][R4.64] ;  /* 0x0000000404050981 */ /* 0x001f28000c1e1900 */
[----:B-1----:R-:W4:Y:S02]  /*01e0*/  @P0 LDG.E R0, desc[UR4][R8.64] ;  /* 0x0000000408000981 */ /* 0x002f24000c1e1900 */
[----:B----4-:R-:W-:-:S05]  /*01f0*/  @P0 FMUL R0, R0, R5 ;  /* 0x0000000500000220 */ /* 0x010fca0000400000 */
[----:B---3--:R-:W-:-:S05]  /*0200*/  @P0 FMNMX R13, R0, R13, PT ;  /* 0x0000000d000d0209 */ /* 0x008fca0003800000 */
[----:B------:R2:W-:Y:S04]  /*0210*/  @P0 STG.E desc[UR4][R8.64], R13 ;  /* 0x0000000d08000986 */ /* 0x0005e8000c101904 */
[----:B------:R2:W-:Y:S02]  /*0220*/  @P0 STG.E desc[UR4][R6.64], RZ ;  /* 0x000000ff06000986 */ /* 0x0005e4000c101904 */
.L_x_31:
[----:B-1----:R-:W0:Y:S08]  /*0230*/  LDC.64 R4, c[0x0][0x388] ;  /* 0x0000e200ff047b82 */ /* 0x002e300000000a00 */
[----:B------:R-:W1:Y:S01]  /*0240*/  LDC.64 R2, c[0x0][0x380] ;  /* 0x0000e000ff027b82 */ /* 0x000e620000000a00 */
[----:B0-----:R-:W2:Y:S04]  /*0250*/  LDG.E R5, desc[UR4][R4.64] ;  /* 0x0000000404057981 */ /* 0x001ea8000c1e1900 */
[----:B-1----:R-:W2:Y:S02]  /*0260*/  LDG.E R0, desc[UR4][R2.64] ;  /* 0x0000000402007981 */ /* 0x002ea4000c1e1900 */
[----:B--2---:R-:W-:-:S05]  /*0270*/  FMUL R7, R0, R5 ;  /* 0x0000000500077220 */ /* 0x004fca0000400000 */
[----:B------:R-:W-:Y:S01]  /*0280*/  STG.E desc[UR4][R2.64], R7 ;  /* 0x0000000702007986 */ /* 0x000fe2000c101904 */
[----:B------:R-:W-:Y:S05]  /*0290*/  EXIT ;  /* 0x000000000000794d */ /* 0x000fea0003800000 */
.L_x_32:
        /* <DEDUP_REMOVED lines=14> */
.L_x_73:


//--------------------- .text._Z26mixed_precision_layer_normPK6__halfPKfS3_PS_PfS5_iiif --------------------------
	.section	.text._Z26mixed_precision_layer_normPK6__halfPKfS3_PS_PfS5_iiif,"ax",@progbits
	.align	128
        .global         _Z26mixed_precision_layer_normPK6__halfPKfS3_PS_PfS5_iiif
        .type           _Z26mixed_precision_layer_normPK6__halfPKfS3_PS_PfS5_iiif,@function
        .size           _Z26mixed_precision_layer_normPK6__halfPKfS3_PS_PfS5_iiif,(.L_x_66 - _Z26mixed_precision_layer_normPK6__halfPKfS3_PS_PfS5_iiif)
        .other          _Z26mixed_precision_layer_normPK6__halfPKfS3_PS_PfS5_iiif,@"STO_CUDA_ENTRY STV_DEFAULT"
_Z26mixed_precision_layer_normPK6__halfPKfS3_PS_PfS5_iiif:
.text._Z26mixed_precision_layer_normPK6__halfPKfS3_PS_PfS5_iiif:
        /* <DEDUP_REMOVED lines=13> */
[----:B------:R-:W-:Y:S02]  /*00d0*/  IMAD.MOV.U32 R0, RZ, RZ, RZ ;  /* 0x000000ffff007224 */ /* 0x000fe400078e00ff */
[----:B------:R-:W-:Y:S01]  /*00e0*/  IMAD.MOV.U32 R3, RZ, RZ, RZ ;  /* 0x000000ffff037224 */ /* 0x000fe200078e00ff */
[----:B------:R-:W4:Y:S01]  /*00f0*/  LDCU.64 UR8, c[0x0][0x358] ;  /* 0x00006b00ff0877ac */ /* 0x000f220008000a00 */
[----:B-1----:R-:W-:-:S04]  /*0100*/  IMAD R2, R8, UR5, RZ ;  /* 0x0000000508027c24 */ /* 0x002fc8000f8e02ff */
[----:B--2---:R-:W-:Y:S01]  /*0110*/  IMAD.WIDE R4, R2, 0x2, R4 ;  /* 0x0000000202047825 */ /* 0x004fe200078e0204 */
[----:B0-----:R-:W-:-:S13]  /*0120*/  ISETP.GE.AND P0, PT, R7, UR5, PT ;  /* 0x0000000507007c0c */ /* 0x001fda000bf06270 */
[----:B---34-:R-:W-:Y:S05]  /*0130*/  @P0 BRA `(.L_x_34) ;  /* 0x00000000002c0947 */ /* 0x018fea0003800000 */
[----:B------:R-:W-:Y:S02]  /*0140*/  IMAD.MOV.U32 R3, RZ, RZ, RZ ;  /* 0x000000ffff037224 */ /* 0x000fe400078e00ff */
[----:B------:R-:W-:Y:S02]  /*0150*/  IMAD.MOV.U32 R9, RZ, RZ, R7 ;  /* 0x000000ffff097224 */ /* 0x000fe400078e0007 */
[----:B------:R-:W-:-:S07]  /*0160*/  IMAD.MOV.U32 R0, RZ, RZ, RZ ;  /* 0x000000ffff007224 */ /* 0x000fce00078e00ff */
.L_x_35:
[----:B------:R-:W-:-:S06]  /*0170*/  IMAD.WIDE R10, R9, 0x2, R4 ;  /* 0x00000002090a7825 */ /* 0x000fcc00078e0204 */
[----:B------:R-:W2:Y:S01]  /*0180*/  LDG.E.U16 R10, desc[UR8][R10.64] ;  /* 0x000000080a0a7981 */ /* 0x000ea2000c1e1500 */
[----:B------:R-:W-:-:S05]  /*0190*/  VIADD R9, R9, UR7 ;  /* 0x0000000709097c36 */ /* 0x000fca0008000000 */
[----:B------:R-:W-:Y:S01]  /*01a0*/  ISETP.GE.AND P0, PT, R9, UR5, PT ;  /* 0x0000000509007c0c */ /* 0x000fe2000bf06270 */
[----:B--2---:R-:W-:-:S05]  /*01b0*/  HADD2.F32 R6, -RZ, R10.H0_H0 ;  /* 0x2000000aff067230 */ /* 0x004fca0000004100 */
[C---:B------:R-:W-:Y:S01]  /*01c0*/  FADD R0, R6.reuse, R0 ;  /* 0x0000000006007221 */ /* 0x040fe20000000000 */
[----:B------:R-:W-:-:S06]  /*01d0*/  FFMA R3, R6, R6, R3 ;  /* 0x0000000606037223 */ /* 0x000fcc0000000003 */
[----:B------:R-:W-:Y:S05]  /*01e0*/  @!P0 BRA `(.L_x_35) ;  /* 0xfffffffc00e08947 */ /* 0x000fea000383ffff */
.L_x_34:
[----:B------:R-:W-:Y:S05]  /*01f0*/  BSYNC.RECONVERGENT B0 ;  /* 0x0000000000007941 */ /* 0x000fea0003800200 */
.L_x_33:
[----:B------:R-:W0:Y:S01]  /*0200*/  S2UR UR5, SR_CgaCtaId ;  /* 0x00000000000579c3 */ /* 0x000e220000008800 */
[----:B------:R-:W-:Y:S01]  /*0210*/  UMOV UR4, 0x400 ;  /* 0x0000040000047882 */ /* 0x000fe20000000000 */
[----:B------:R-:W-:Y:S02]  /*0220*/  UISETP.GE.U32.AND UP0, UPT, UR7, 0x2, UPT ;  /* 0x000000020700788c */ /* 0x000fe4000bf06070 */
[----:B0-----:R-:W-:-:S04]  /*0230*/  ULEA UR4, UR5, UR4, 0x18 ;  /* 0x0000000405047291 */ /* 0x001fc8000f8ec0ff */
[----:B------:R-:W-:Y:S02]  /*0240*/  ULEA UR6, UR7, UR4, 0x2 ;  /* 0x0000000407067291 */ /* 0x000fe4000f8e10ff */
[----:B------:R-:W-:-:S04]  /*0250*/  LEA R11, R7, UR4, 0x2 ;  /* 0x00000004070b7c11 */ /* 0x000fc8000f8e10ff */
[----:B------:R-:W-:Y:S01]  /*0260*/  LEA R12, R7, UR6, 0x2 ;  /* 0x00000006070c7c11 */ /* 0x000fe2000f8e10ff */
[----:B------:R0:W-:Y:S04]  /*0270*/  STS [R11], R0 ;  /* 0x000000000b007388 */ /* 0x0001e80000000800 */
[----:B------:R0:W-:Y:S01]  /*0280*/  STS [R12], R3 ;  /* 0x000000030c007388 */ /* 0x0001e20000000800 */
[----:B------:R-:W-:Y:S06]  /*0290*/  BAR.SYNC.DEFER_BLOCKING 0x0 ;  /* 0x0000000000007b1d */ /* 0x000fec0000010000 */
[----:B------:R-:W-:Y:S05]  /*02a0*/  BRA.U !UP0, `(.L_x_36) ;  /* 0x0000000108507547 */ /* 0x000fea000b800000 */
[----:B0-----:R-:W-:-:S07]  /*02b0*/  MOV R0, UR7 ;  /* 0x0000000700007c02 */ /* 0x001fce0008000f00 */
.L_x_39:
[----:B------:R-:W-:Y:S01]  /*02c0*/  SHF.R.U32.HI R14, RZ, 0x1, R0 ;  /* 0x00000001ff0e7819 */ /* 0x000fe20000011600 */
[----:B------:R-:W-:Y:S03]  /*02d0*/  BSSY.RECONVERGENT B0, `(.L_x_37) ;  /* 0x000000d000007945 */ /* 0x000fe60003800200 */
[----:B------:R-:W-:-:S13]  /*02e0*/  ISETP.GE.U32.AND P0, PT, R7, R14, PT ;  /* 0x0000000e0700720c */ /* 0x000fda0003f06070 */
[----:B0-----:R-:W-:Y:S05]  /*02f0*/  @P0 BRA `(.L_x_38) ;  /* 0x0000000000280947 */ /* 0x001fea0003800000 */
[C---:B------:R-:W-:Y:S01]  /*0300*/  IMAD R3, R14.reuse, 0x4, R11 ;  /* 0x000000040e037824 */ /* 0x040fe200078e020b */
[----:B------:R-:W-:Y:S01]  /*0310*/  LDS R6, [R11] ;  /* 0x000000000b067984 */ /* 0x000fe20000000800 */
[----:B------:R-:W-:-:S04]  /*0320*/  IMAD R9, R14, 0x4, R12 ;  /* 0x000000040e097824 */ /* 0x000fc800078e020c */
[----:B------:R-:W0:Y:S02]  /*0330*/  LDS R3, [R3] ;  /* 0x0000000003037984 */ /* 0x000e240000000800 */
[----:B0-----:R-:W-:-:S05]  /*0340*/  FADD R6, R3, R6 ;  /* 0x0000000603067221 */ /* 0x001fca0000000000 */
[----:B------:R-:W-:Y:S04]  /*0350*/  STS [R11], R6 ;  /* 0x000000060b007388 */ /* 0x000fe80000000800 */
[----:B------:R-:W-:Y:S04]  /*0360*/  LDS R9, [R9] ;  /* 0x0000000009097984 */ /* 0x000fe80000000800 */
[----:B------:R-:W0:Y:S02]  /*0370*/  LDS R10, [R12] ;  /* 0x000000000c0a7984 */ /* 0x000e240000000800 */
[----:B0-----:R-:W-:-:S05]  /*0380*/  FADD R10, R9, R10 ;  /* 0x0000000a090a7221 */ /* 0x001fca0000000000 */
[----:B------:R0:W-:Y:S02]  /*0390*/  STS [R12], R10 ;  /* 0x0000000a0c007388 */ /* 0x0001e40000000800 */
.L_x_38:
[----:B------:R-:W-:Y:S05]  /*03a0*/  BSYNC.RECONVERGENT B0 ;  /* 0x0000000000007941 */ /* 0x000fea0003800200 */
.L_x_37:
[----:B------:R-:W-:Y:S01]  /*03b0*/  BAR.SYNC.DEFER_BLOCKING 0x0 ;  /* 0x0000000000007b1d */ /* 0x000fe20000010000 */
[----:B------:R-:W-:Y:S01]  /*03c0*/  ISETP.GT.U32.AND P0, PT, R0, 0x3, PT ;  /* 0x000000030000780c */ /* 0x000fe20003f04070 */
[----:B------:R-:W-:-:S12]  /*03d0*/  IMAD.MOV.U32 R0, RZ, RZ, R14 ;  /* 0x000000ffff007224 */ /* 0x000fd800078e000e */
[----:B------:R-:W-:Y:S05]  /*03e0*/  @P0 BRA `(.L_x_39) ;  /* 0xfffffffc00b40947 */ /* 0x000fea000383ffff */
.L_x_36:
[----:B------:R-:W1:Y:S01]  /*03f0*/  S2UR UR5, SR_CgaCtaId ;  /* 0x00000000000579c3 */ /* 0x000e620000008800 */
[----:B------:R-:W-:Y:S02]  /*0400*/  UMOV UR4, 0x400 ;  /* 0x0000040000047882 */ /* 0x000fe40000000000 */
[----:B-1----:R-:W-:Y:S01]  /*0410*/  ULEA UR4, UR5, UR4, 0x18 ;  /* 0x0000000405047291 */ /* 0x002fe2000f8ec0ff */
[----:B------:R-:W1:Y:S08]  /*0420*/  LDCU UR5, c[0x0][0x3b8] ;  /* 0x00007700ff0577ac */ /* 0x000e700008000800 */
[----:B0-----:R-:W0:Y:S01]  /*0430*/  LDS R0, [UR4] ;  /* 0x00000004ff007984 */ /* 0x001e220008000800 */
[----:B-1----:R-:W-:-:S04]  /*0440*/  I2FP.F32.S32 R3, UR5 ;  /* 0x0000000500037c45 */ /* 0x002fc80008201400 */
[----:B------:R-:W1:Y:S02]  /*0450*/  MUFU.RCP R6, R3 ;  /* 0x0000000300067308 */ /* 0x000e640000001000 */
[----:B-1----:R-:W-:-:S04]  /*0460*/  FFMA R9, -R3, R6, 1 ;  /* 0x3f80000003097423 */ /* 0x002fc80000000106 */
[----:B------:R-:W-:Y:S02]  /*0470*/  FFMA R9, R6, R9, R6 ;  /* 0x0000000906097223 */ /* 0x000fe40000000006 */
[----:B0-----:R-:W0:Y:S02]  /*0480*/  FCHK P0, R0, R3 ;  /* 0x0000000300007302 */ /* 0x001e240000000000 */
[----:B------:R-:W-:-:S04]  /*0490*/  FFMA R6, R0, R9, RZ ;  /* 0x0000000900067223 */ /* 0x000fc800000000ff */
[----:B------:R-:W-:-:S04]  /*04a0*/  FFMA R10, -R3, R6, R0 ;  /* 0x00000006030a7223 */ /* 0x000fc80000000100 */
[----:B------:R-:W-:Y:S01]  /*04b0*/  FFMA R6, R9, R10, R6 ;  /* 0x0000000a09067223 */ /* 0x000fe20000000006 */
[----:B0-----:R-:W-:Y:S06]  /*04c0*/  @!P0 BRA `(.L_x_40) ;  /* 0x00000000000c8947 */ /* 0x001fec0003800000 */
[----:B------:R-:W-:-:S07]  /*04d0*/  MOV R10, 0x4f0 ;  /* 0x000004f0000a7802 */ /* 0x000fce0000000f00 */
[----:B------:R-:W-:Y:S05]  /*04e0*/  CALL.REL.NOINC `($__internal_1_$__cuda_sm3x_div_rn_noftz_f32_slowpath) ;  /* 0x0000000000e07944 */ /* 0x000fea0003c00000 */
[----:B------:R-:W-:-:S07]  /*04f0*/  IMAD.MOV.U32 R6, RZ, RZ, R0 ;  /* 0x000000ffff067224 */ /* 0x000fce00078e0000 */
.L_x_40:
[----:B------:R-:W0:Y:S01]  /*0500*/  LDS R10, [UR6] ;  /* 0x00000006ff0a7984 */ /* 0x000e220008000800 */
        /* <DEDUP_REMOVED lines=8> */
[----:B------:R-:W-:Y:S01]  /*0590*/  IMAD.MOV.U32 R0, RZ, RZ, R10 ;  /* 0x000000ffff007224 */ /* 0x000fe200078e000a */
[----:B------:R-:W-:-:S07]  /*05a0*/  MOV R10, 0x5c0 ;  /* 0x000005c0000a7802 */ /* 0x000fce0000000f00 */
[----:B------:R-:W-:Y:S05]  /*05b0*/  CALL.REL.NOINC `($__internal_1_$__cuda_sm3x_div_rn_noftz_f32_slowpath) ;  /* 0x0000000000ac7944 */ /* 0x000fea0003c00000 */
[----:B------:R-:W-:-:S07]  /*05c0*/  MOV R15, R0 ;  /* 0x00000000000f7202 */ /* 0x000fce0000000f00 */
.L_x_41:
[----:B------:R-:W0:Y:S01]  /*05d0*/  LDC.64 R10, c[0x0][0x3a0] ;  /* 0x0000e800ff0a7b82 */ /* 0x000e220000000a00 */
[C---:B------:R-:W-:Y:S01]  /*05e0*/  ISETP.NE.AND P0, PT, R7.reuse, RZ, PT ;  /* 0x000000ff0700720c */ /* 0x040fe20003f05270 */
[----:B------:R-:W1:Y:S01]  /*05f0*/  LDCU UR6, c[0x0][0x3b8] ;  /* 0x00007700ff0677ac */ /* 0x000e620008000800 */
[----:B------:R-:W-:Y:S01]  /*0600*/  FFMA R15, -R6, R6, R15 ;  /* 0x00000006060f7223 */ /* 0x000fe2000000010f */
[----:B------:R-:W2:Y:S04]  /*0610*/  LDCU UR4, c[0x0][0x3bc] ;  /* 0x00007780ff0477ac */ /* 0x000ea80008000800 */
[----:B------:R-:W3:Y:S01]  /*0620*/  LDC.64 R12, c[0x0][0x3a8] ;  /* 0x0000ea00ff0c7b82 */ /* 0x000ee20000000a00 */
[----:B-1----:R-:W-:-:S05]  /*0630*/  ISETP.GE.AND P1, PT, R7, UR6, PT ;  /* 0x0000000607007c0c */ /* 0x002fca000bf26270 */
[----:B0-----:R-:W-:-:S04]  /*0640*/  @!P0 IMAD.WIDE.U32 R10, R8, 0x4, R10 ;  /* 0x00000004080a8825 */ /* 0x001fc800078e000a */
[----:B--2---:R-:W-:Y:S01]  /*0650*/  FADD R3, R15, UR4 ;  /* 0x000000040f037e21 */ /* 0x004fe20008000000 */
[----:B------:R0:W-:Y:S01]  /*0660*/  @!P0 STG.E desc[UR8][R10.64], R6 ;  /* 0x000000060a008986 */ /* 0x0001e2000c101908 */
[----:B---3--:R-:W-:-:S05]  /*0670*/  @!P0 IMAD.WIDE.U32 R8, R8, 0x4, R12 ;  /* 0x0000000408088825 */ /* 0x008fca00078e000c */
[----:B------:R0:W-:Y:S01]  /*0680*/  @!P0 STG.E desc[UR8][R8.64], R15 ;  /* 0x0000000f08008986 */ /* 0x0001e2000c101908 */
[----:B------:R-:W-:Y:S06]  /*0690*/  BAR.SYNC.DEFER_BLOCKING 0x0 ;  /* 0x0000000000007b1d */ /* 0x000fec0000010000 */
[----:B------:R-:W-:Y:S05]  /*06a0*/  @P1 EXIT ;  /* 0x000000000000194d */ /* 0x000fea0003800000 */
[C---:B------:R-:W-:Y:S01]  /*06b0*/  FSETP.GEU.AND P0, PT, |R3|.reuse, 1.175494350822287508e-38, PT ;  /* 0x008000000300780b */ /* 0x040fe20003f0e200 */
[----:B0-----:R-:W0:Y:S01]  /*06c0*/  LDC.64 R8, c[0x0][0x388] ;  /* 0x0000e200ff087b82 */ /* 0x001e220000000a00 */
[----:B------:R-:W1:Y:S07]  /*06d0*/  LDCU.64 UR4, c[0x0][0x398] ;  /* 0x00007300ff0477ac */ /* 0x000e6e0008000a00 */
[----:B------:R-:W2:Y:S04]  /*06e0*/  LDC.64 R10, c[0x0][0x390] ;  /* 0x0000e400ff0a7b82 */ /* 0x000ea80000000a00 */
[----:B------:R-:W-:-:S04]  /*06f0*/  @!P0 FMUL R3, R3, 16777216 ;  /* 0x4b80000003038820 */ /* 0x000fc80000400000 */
[----:B------:R-:W3:Y:S02]  /*0700*/  MUFU.RSQ R0, R3 ;  /* 0x0000000300007308 */ /* 0x000ee40000001400 */
[----:B-1-3--:R-:W-:-:S07]  /*0710*/  @!P0 FMUL R0, R0, 4096 ;  /* 0x4580000000008820 */ /* 0x00afce0000400000 */
.L_x_42:
[----:B-1----:R-:W-:-:S06]  /*0720*/  IMAD.WIDE R12, R7, 0x2, R4 ;  /* 0x00000002070c7825 */ /* 0x002fcc00078e0204 */
[----:B------:R-:W3:Y:S01]  /*0730*/  LDG.E.U16 R12, desc[UR8][R12.64] ;  /* 0x000000080c0c7981 */ /* 0x000ee2000c1e1500 */
[----:B0-----:R-:W-:-:S04]  /*0740*/  IMAD.WIDE R14, R7, 0x4, R8 ;  /* 0x00000004070e7825 */ /* 0x001fc800078e0208 */
[C---:B--2---:R-:W-:Y:S02]  /*0750*/  IMAD.WIDE R16, R7.reuse, 0x4, R10 ;  /* 0x0000000407107825 */ /* 0x044fe400078e020a */
[----:B------:R-:W2:Y:S04]  /*0760*/  LDG.E R14, desc[UR8][R14.64] ;  /* 0x000000080e0e7981 */ /* 0x000ea8000c1e1900 */
[----:B------:R-:W2:Y:S01]  /*0770*/  LDG.E R16, desc[UR8][R16.64] ;  /* 0x0000000810107981 */ /* 0x000ea2000c1e1900 */
[----:B------:R-:W-:Y:S02]  /*0780*/  SHF.R.S32.HI R19, RZ, 0x1f, R7 ;  /* 0x0000001fff137819 */ /* 0x000fe40000011407 */
[----:B------:R-:W-:Y:S01]  /*0790*/  IADD3 R18, P0, PT, R2, R7, RZ ;  /* 0x0000000702127210 */ /* 0x000fe20007f1e0ff */
[----:B------:R-:W-:-:S03]  /*07a0*/  VIADD R7, R7, UR7 ;  /* 0x0000000707077c36 */ /* 0x000fc60008000000 */
[----:B------:R-:W-:Y:S01]  /*07b0*/  LEA.HI.X.SX32 R19, R2, R19, 0x1, P0 ;  /* 0x0000001302137211 */ /* 0x000fe200000f0eff */
[----:B---3--:R-:W-:Y:S01]  /*07c0*/  HADD2.F32 R3, -RZ, R12.H0_H0 ;  /* 0x2000000cff037230 */ /* 0x008fe20000004100 */
[----:B------:R-:W-:-:S04]  /*07d0*/  LEA R12, P0, R18, UR4, 0x1 ;  /* 0x00000004120c7c11 */ /* 0x000fc8000f8008ff */
[----:B------:R-:W-:Y:S01]  /*07e0*/  FADD R3, R3, -R6 ;  /* 0x8000000603037221 */ /* 0x000fe20000000000 */
[----:B------:R-:W-:Y:S02]  /*07f0*/  LEA.HI.X R13, R18, UR5, R19, 0x1, P0 ;  /* 0x00000005120d7c11 */ /* 0x000fe400080f0c13 */
[----:B------:R-:W-:Y:S01]  /*0800*/  ISETP.GE.AND P0, PT, R7, UR6, PT ;  /* 0x0000000607007c0c */ /* 0x000fe2000bf06270 */
[----:B------:R-:W-:-:S04]  /*0810*/  FMUL R3, R0, R3 ;  /* 0x0000000300037220 */ /* 0x000fc80000400000 */
[----:B--2---:R-:W-:-:S05]  /*0820*/  FFMA R3, R3, R14, R16 ;  /* 0x0000000e03037223 */ /* 0x004fca0000000010 */
[----:B------:R-:W-:-:S05]  /*0830*/  F2FP.F16.F32.PACK_AB R3, RZ, R3 ;  /* 0x00000003ff03723e */ /* 0x000fca00000000ff */
[----:B------:R1:W-:Y:S01]  /*0840*/  STG.E.U16 desc[UR8][R12.64], R3 ;  /* 0x000000030c007986 */ /* 0x0003e2000c101508 */
[----:B------:R-:W-:Y:S05]  /*0850*/  @!P0 BRA `(.L_x_42) ;  /* 0xfffffffc00b08947 */ /* 0x000fea000383ffff */
[----:B------:R-:W-:Y:S05]  /*0860*/  EXIT ;  /* 0x000000000000794d */ /* 0x000fea0003800000 */
        .weak           $__internal_1_$__cuda_sm3x_div_rn_noftz_f32_slowpath
        .type           $__internal_1_$__cuda_sm3x_div_rn_noftz_f32_slowpath,@function
        .size           $__internal_1_$__cuda_sm3x_div_rn_noftz_f32_slowpath,(.L_x_66 - $__internal_1_$__cuda_sm3x_div_rn_noftz_f32_slowpath)
$__internal_1_$__cuda_sm3x_div_rn_noftz_f32_slowpath:
[--C-:B------:R-:W-:Y:S01]  /*0870*/  SHF.R.U32.HI R11, RZ, 0x17, R3.reuse ;  /* 0x00000017ff0b7819 */ /* 0x100fe20000011603 */
[----:B------:R-:W-:Y:S01]  /*0880*/  IMAD.MOV.U32 R13, RZ, RZ, R3 ;  /* 0x000000ffff0d7224 */ /* 0x000fe200078e0003 */
[----:B------:R-:W-:Y:S02]  /*0890*/  SHF.R.U32.HI R9, RZ, 0x17, R0 ;  /* 0x00000017ff097819 */ /* 0x000fe40000011600 */
[----:B------:R-:W-:Y:S02]  /*08a0*/  LOP3.LUT R11, R11, 0xff, RZ, 0xc0, !PT ;  /* 0x000000ff0b0b7812 */ /* 0x000fe400078ec0ff */
[----:B------:R-:W-:-:S03]  /*08b0*/  LOP3.LUT R16, R9, 0xff, RZ, 0xc0, !PT ;  /* 0x000000ff09107812 */ /* 0x000fc600078ec0ff */
[----:B------:R-:W-:Y:S02]  /*08c0*/  VIADD R14, R11, 0xffffffff ;  /* 0xffffffff0b0e7836 */ /* 0x000fe40000000000 */
[----:B------:R-:W-:-:S03]  /*08d0*/  VIADD R12, R16, 0xffffffff ;  /* 0xffffffff100c7836 */ /* 0x000fc60000000000 */
[----:B------:R-:W-:-:S04]  /*08e0*/  ISETP.GT.U32.AND P0, PT, R14, 0xfd, PT ;  /* 0x000000fd0e00780c */ /* 0x000fc80003f04070 */
[----:B------:R-:W-:-:S13]  /*08f0*/  ISETP.GT.U32.OR P0, PT, R12, 0xfd, P0 ;  /* 0x000000fd0c00780c */ /* 0x000fda0000704470 */
[----:B------:R-:W-:Y:S01]  /*0900*/  @!P0 MOV R9, RZ ;  /* 0x000000ff00098202 */ /* 0x000fe20000000f00 */
        /* <DEDUP_REMOVED lines=19> */
[----:B------:R-:W-:Y:S02]  /*0a40*/  @P0 IMAD.MOV.U32 R9, RZ, RZ, RZ ;  /* 0x000000ffff090224 */ /* 0x000fe400078e00ff */
[----:B------:R-:W-:Y:S01]  /*0a50*/  @!P0 FFMA R0, R0, 1.84467440737095516160e+19, RZ ;  /* 0x5f80000000008823 */ /* 0x000fe200000000ff */
[----:B------:R-:W-:Y:S02]  /*0a60*/  @!P0 IMAD.MOV.U32 R9, RZ, RZ, -0x40 ;  /* 0xffffffc0ff098424 */ /* 0x000fe400078e00ff */
[----:B------:R-:W-:Y:S02]  /*0a70*/  @!P1 FFMA R13, R3, 1.84467440737095516160e+19, RZ ;  /* 0x5f800000030d9823 */ /* 0x000fe400000000ff */
[----:B------:R-:W-:-:S07]  /*0a80*/  @!P1 VIADD R9, R9, 0x40 ;  /* 0x0000004009099836 */ /* 0x000fce0000000000 */
.L_x_43:
[----:B------:R-:W-:-:S05]  /*0a90*/  LEA R12, R11, 0xc0800000, 0x17 ;  /* 0xc08000000b0c7811 */ /* 0x000fca00078eb8ff */
[----:B------:R-:W-:Y:S01]  /*0aa0*/  IMAD.IADD R13, R13, 0x1, -R12 ;  /* 0x000000010d0d7824 */ /* 0x000fe200078e0a0c */
[----:B------:R-:W-:-:S03]  /*0ab0*/  IADD3 R12, PT, PT, R16, -0x7f, RZ ;  /* 0xffffff81100c7810 */ /* 0x000fc60007ffe0ff */
[----:B------:R-:W0:Y:S01]  /*0ac0*/  MUFU.RCP R14, R13 ;  /* 0x0000000d000e7308 */ /* 0x000e220000001000 */
[----:B------:R-:W-:Y:S01]  /*0ad0*/  FADD.FTZ R15, -R13, -RZ ;  /* 0x800000ff0d0f7221 */ /* 0x000fe20000010100 */
[C---:B------:R-:W-:Y:S01]  /*0ae0*/  IMAD R0, R12.reuse, -0x800000, R0 ;  /* 0xff8000000c007824 */ /* 0x040fe200078e0200 */
[----:B------:R-:W-:-:S05]  /*0af0*/  IADD3 R12, PT, PT, R12, 0x7f, -R11 ;  /* 0x0000007f0c0c7810 */ /* 0x000fca0007ffe80b */
[----:B------:R-:W-:Y:S02]  /*0b00*/  IMAD.IADD R12, R12, 0x1, R9 ;  /* 0x000000010c0c7824 */ /* 0x000fe400078e0209 */
        /* <DEDUP_REMOVED lines=21> */
[-CC-:B------:R-:W-:Y:S01]  /*0c60*/  FFMA.RM R12, R19, R15.reuse, R14.reuse ;  /* 0x0000000f130c7223 */ /* 0x180fe2000000400e */
[C---:B------:R-:W-:Y:S02]  /*0c70*/  ISETP.NE.AND P2, PT, R13.reuse, RZ, PT ;  /* 0x000000ff0d00720c */ /* 0x040fe40003f45270 */
[----:B------:R-:W-:Y:S02]  /*0c80*/  ISETP.NE.AND P1, PT, R13, RZ, PT ;  /* 0x000000ff0d00720c */ /* 0x000fe40003f25270 */
[----:B------:R-:W-:Y:S01]  /*0c90*/  LOP3.LUT R11, R9, 0x7fffff, RZ, 0xc0, !PT ;  /* 0x007fffff090b7812 */ /* 0x000fe200078ec0ff */
[----:B------:R-:W-:Y:S01]  /*0ca0*/  FFMA.RP R9, R19, R15, R14 ;  /* 0x0000000f13097223 */ /* 0x000fe2000000800e */
[C---:B------:R-:W-:Y:S01]  /*0cb0*/  VIADD R14, R13.reuse, 0x20 ;  /* 0x000000200d0e7836 */ /* 0x040fe20000000000 */
[----:B------:R-:W-:Y:S02]  /*0cc0*/  IADD3 R13, PT, PT, -R13, RZ, RZ ;  /* 0x000000ff0d0d7210 */ /* 0x000fe40007ffe1ff */
        /* <DEDUP_REMOVED lines=10> */
[----:B------:R-:W-:-:S05]  /*0d70*/  LOP3.LUT R9, R9, R12, RZ, 0xc0, !PT ;  /* 0x0000000c09097212 */ /* 0x000fca00078ec0ff */
[----:B------:R-:W-:-:S05]  /*0d80*/  IMAD.IADD R9, R14, 0x1, R9 ;  /* 0x000000010e097824 */ /* 0x000fca00078e0209 */
[----:B------:R-:W-:Y:S01]  /*0d90*/  LOP3.LUT R0, R9, R0, RZ, 0xfc, !PT ;  /* 0x0000000009007212 */ /* 0x000fe200078efcff */
[----:B------:R-:W-:Y:S06]  /*0da0*/  BRA `(.L_x_50) ;  /* 0x0000000000347947 */ /* 0x000fec0003800000 */
.L_x_49:
[----:B------:R-:W-:-:S04]  /*0db0*/  LOP3.LUT R0, R0, 0x80000000, RZ, 0xc0, !PT ;  /* 0x8000000000007812 */ /* 0x000fc800078ec0ff */
[----:B------:R-:W-:Y:S01]  /*0dc0*/  LOP3.LUT R0, R0, 0x7f800000, RZ, 0xfc, !PT ;  /* 0x7f80000000007812 */ /* 0x000fe200078efcff */
[----:B------:R-:W-:Y:S06]  /*0dd0*/  BRA `(.L_x_50) ;  /* 0x0000000000287947 */ /* 0x000fec0003800000 */
.L_x_48:
[----:B------:R-:W-:Y:S01]  /*0de0*/  IMAD R0, R12, 0x800000, R0 ;  /* 0x008000000c007824 */ /* 0x000fe200078e0200 */
[----:B------:R-:W-:Y:S06]  /*0df0*/  BRA `(.L_x_50) ;  /* 0x0000000000207947 */ /* 0x000fec0003800000 */
.L_x_47:
[----:B------:R-:W-:-:S04]  /*0e00*/  LOP3.LUT R0, R13, 0x80000000, R0, 0x48, !PT ;  /* 0x800000000d007812 */ /* 0x000fc800078e4800 */
[----:B------:R-:W-:Y:S01]  /*0e10*/  LOP3.LUT R0, R0, 0x7f800000, RZ, 0xfc, !PT ;  /* 0x7f80000000007812 */ /* 0x000fe200078efcff */
[----:B------:R-:W-:Y:S06]  /*0e20*/  BRA `(.L_x_50) ;  /* 0x0000000000147947 */ /* 0x000fec0003800000 */
.L_x_46:
[----:B------:R-:W-:Y:S01]  /*0e30*/  LOP3.LUT R0, R13, 0x80000000, R0, 0x48, !PT ;  /* 0x800000000d007812 */ /* 0x000fe200078e4800 */
[----:B------:R-:W-:Y:S06]  /*0e40*/  BRA `(.L_x_50) ;  /* 0x00000000000c7947 */ /* 0x000fec0003800000 */
.L_x_45:
[----:B------:R-:W0:Y:S01]  /*0e50*/  MUFU.RSQ R0, -QNAN ;  /* 0xffc0000000007908 */ /* 0x000e220000001400 */
[----:B------:R-:W-:Y:S05]  /*0e60*/  BRA `(.L_x_50) ;  /* 0x0000000000047947 */ /* 0x000fea0003800000 */
.L_x_44:
[----:B------:R-:W-:-:S07]  /*0e70*/  FADD.FTZ R0, R0, R3 ;  /* 0x0000000300007221 */ /* 0x000fce0000010000 */
.L_x_50:
[----:B------:R-:W-:-:S04]  /*0e80*/  IMAD.MOV.U32 R11, RZ, RZ, 0x0 ;  /* 0x00000000ff0b7424 */ /* 0x000fc800078e00ff */
[----:B0-----:R-:W-:Y:S05]  /*0e90*/  RET.REL.NODEC R10 `(_Z26mixed_precision_layer_normPK6__halfPKfS3_PS_PfS5_iiif) ;  /* 0xfffffff00a587950 */ /* 0x001fea0003c3ffff */
.L_x_51:
        /* <DEDUP_REMOVED lines=14> */
.L_x_66:


//--------------------- .text._Z21fp16_to_fp32_unscaledPK6__halfPffi --------------------------
	.section	.text._Z21fp16_to_fp32_unscaledPK6__halfPffi,"ax",@progbits
	.align	128
        .global         _Z21fp16_to_fp32_unscaledPK6__halfPffi
        .type           _Z21fp16_to_fp32_unscaledPK6__halfPffi,@function
        .size           _Z21fp16_to_fp32_unscaledPK6__halfPffi,(.L_x_75 - _Z21fp16_to_fp32_unscaledPK6__halfPffi)
        .other          _Z21fp16_to_fp32_unscaledPK6__halfPffi,@"STO_CUDA_ENTRY STV_DEFAULT"
_Z21fp16_to_fp32_unscaledPK6__halfPffi:
.text._Z21fp16_to_fp32_unscaledPK6__halfPffi:
        /* <DEDUP_REMOVED lines=10> */
[----:B------:R-:W2:Y:S06]  /*00a0*/  LDCU UR6, c[0x0][0x390] ;  /* 0x00007200ff0677ac */ /* 0x000eac0008000800 */
[----:B------:R-:W3:Y:S01]  /*00b0*/  LDC.64 R4, c[0x0][0x388] ;  /* 0x0000e200ff047b82 */ /* 0x000ee20000000a00 */
[----:B0-----:R-:W-:-:S06]  /*00c0*/  IMAD.WIDE R2, R7, 0x2, R2 ;  /* 0x0000000207027825 */ /* 0x001fcc00078e0202 */
[----:B-1----:R-:W4:Y:S01]  /*00d0*/  LDG.E.U16 R2, desc[UR4][R2.64] ;  /* 0x0000000402027981 */ /* 0x002f22000c1e1500 */
[----:B---3--:R-:W-:-:S04]  /*00e0*/  IMAD.WIDE R4, R7, 0x4, R4 ;  /* 0x0000000407047825 */ /* 0x008fc800078e0204 */
[----:B----4-:R-:W-:-:S05]  /*00f0*/  HADD2.F32 R0, -RZ, R2.H0_H0 ;  /* 0x20000002ff007230 */ /* 0x010fca0000004100 */
[----:B--2---:R-:W-:-:S05]  /*0100*/  FMUL R7, R0, UR6 ;  /* 0x0000000600077c20 */ /* 0x004fca0008400000 */
[----:B------:R-:W-:Y:S01]  /*0110*/  STG.E desc[UR4][R4.64], R7 ;  /* 0x0000000704007986 */ /* 0x000fe2000c101904 */
[----:B------:R-:W-:Y:S05]  /*0120*/  EXIT ;  /* 0x000000000000794d */ /* 0x000fea0003800000 */
.L_x_52:
        /* <DEDUP_REMOVED lines=13> */
.L_x_75:


//--------------------- .text._Z19fp32_to_fp16_scaledPKfP6__halffi --------------------------
	.section	.text._Z19fp32_to_fp16_scaledPKfP6__halffi,"ax",@progbits
	.align	128
        .global         _Z19fp32_to_fp16_scaledPKfP6__halffi
        .type           _Z19fp32_to_fp16_scaledPKfP6__halffi,@function
        .size           _Z19fp32_to_fp16_scaledPKfP6__halffi,(.L_x_76 - _Z19fp32_to_fp16_scaledPKfP6__halffi)
        .other          _Z19fp32_to_fp16_scaledPKfP6__halffi,@"STO_CUDA_ENTRY STV_DEFAULT"
_Z19fp32_to_fp16_scaledPKfP6__halffi:
.text._Z19fp32_to_fp16_scaledPKfP6__halffi:
        /* <DEDUP_REMOVED lines=13> */
[----:B-1----:R-:W2:Y:S01]  /*00d0*/  LDG.E R2, desc[UR4][R2.64] ;  /* 0x0000000402027981 */ /* 0x002ea2000c1e1900 */
[----:B---3--:R-:W-:-:S04]  /*00e0*/  IMAD.WIDE R4, R7, 0x2, R4 ;  /* 0x0000000207047825 */ /* 0x008fc800078e0204 */
[----:B--2---:R-:W-:-:S05]  /*00f0*/  FMUL R0, R2, UR6 ;  /* 0x0000000602007c20 */ /* 0x004fca0008400000 */
[----:B------:R-:W-:-:S05]  /*0100*/  F2FP.F16.F32.PACK_AB R0, RZ, R0 ;  /* 0x00000000ff00723e */ /* 0x000fca00000000ff */
[----:B------:R-:W-:Y:S01]  /*0110*/  STG.E.U16 desc[UR4][R4.64], R0 ;  /* 0x0000000004007986 */ /* 0x000fe2000c101504 */
[----:B------:R-:W-:Y:S05]  /*0120*/  EXIT ;  /* 0x000000000000794d */ /* 0x000fea0003800000 */
.L_x_53:
        /* <DEDUP_REMOVED lines=13> */
.L_x_76:


//--------------------- .text._Z33tensorcore_mixed_precision_matmulPK6__halfS1_Pfiii --------------------------
	.section	.text._Z33tensorcore_mixed_precision_matmulPK6__halfS1_Pfiii,"ax",@progbits
	.align	128
        .global         _Z33tensorcore_mixed_precision_matmulPK6__halfS1_Pfiii
        .type           _Z33tensorcore_mixed_precision_matmulPK6__halfS1_Pfiii,@function
        .size           _Z33tensorcore_mixed_precision_matmulPK6__halfS1_Pfiii,(.L_x_77 - _Z33tensorcore_mixed_precision_matmulPK6__halfS1_Pfiii)
        .other          _Z33tensorcore_mixed_precision_matmulPK6__halfS1_Pfiii,@"STO_CUDA_ENTRY STV_DEFAULT"
_Z33tensorcore_mixed_precision_matmulPK6__halfS1_Pfiii:
.text._Z33tensorcore_mixed_precision_matmulPK6__halfS1_Pfiii:
[----:B------:R-:W-:Y:S01]  /*0000*/  LDC R1, c[0x0][0x37c] ;  /* 0x0000df00ff017b82 */ /* 0x000fe20000000800 */
[----:B------:R-:W0:Y:S07]  /*0010*/  S2R R5, SR_TID.X ;  /* 0x0000000000057919 */ /* 0x000e2e0000002100 */
[----:B------:R-:W1:Y:S01]  /*0020*/  LDC R3, c[0x0][0x364] ;  /* 0x0000d900ff037b82 */ /* 0x000e620000000800 */
[----:B------:R-:W2:Y:S01]  /*0030*/  LDCU.64 UR6, c[0x0][0x398] ;  /* 0x00007300ff0677ac */ /* 0x000ea20008000a00 */
[----:B------:R-:W1:Y:S06]  /*0040*/  S2R R2, SR_TID.Y ;  /* 0x0000000000027919 */ /* 0x000e6c0000002200 */
[----:B------:R-:W0:Y:S08]  /*0050*/  S2UR UR5, SR_CTAID.X ;  /* 0x00000000000579c3 */ /* 0x000e300000002500 */
[----:B------:R-:W0:Y:S01]  /*0060*/  LDC R0, c[0x0][0x360] ;  /* 0x0000d800ff007b82 */ /* 0x000e220000000800 */
[----:B--2---:R-:W-:-:S07]  /*0070*/  MOV R13, UR7 ;  /* 0x00000007000d7c02 */ /* 0x004fce0008000f00 */
[----:B------:R-:W1:Y:S01]  /*0080*/  S2UR UR4, SR_CTAID.Y ;  /* 0x00000000000479c3 */ /* 0x000e620000002600 */
[----:B0-----:R-:W-:-:S05]  /*0090*/  IMAD R0, R0, UR5, R5 ;  /* 0x0000000500007c24 */ /* 0x001fca000f8e0205 */
[----:B------:R-:W-:Y:S01]  /*00a0*/  ISETP.GE.AND P0, PT, R0, R13, PT ;  /* 0x0000000d0000720c */ /* 0x000fe20003f06270 */
[----:B-1----:R-:W-:-:S05]  /*00b0*/  IMAD R3, R3, UR4, R2 ;  /* 0x0000000403037c24 */ /* 0x002fca000f8e0202 */
[----:B------:R-:W-:-:S13]  /*00c0*/  ISETP.GE.OR P0, PT, R3, UR6, P0 ;  /* 0x0000000603007c0c */ /* 0x000fda0008706670 */
[----:B------:R-:W-:Y:S05]  /*00d0*/  @P0 EXIT ;  /* 0x000000000000094d */ /* 0x000fea0003800000 */
[----:B------:R-:W0:Y:S01]  /*00e0*/  LDCU UR6, c[0x0][0x3a0] ;  /* 0x00007400ff0677ac */ /* 0x000e220008000800 */
[----:B------:R-:W-:Y:S01]  /*00f0*/  HFMA2 R27, -RZ, RZ, 0, 0 ;  /* 0x00000000ff1b7431 */ /* 0x000fe200000001ff */
[----:B------:R-:W1:Y:S01]  /*0100*/  LDCU.64 UR8, c[0x0][0x358] ;  /* 0x00006b00ff0877ac */ /* 0x000e620008000a00 */
[----:B0-----:R-:W-:-:S09]  /*0110*/  UISETP.GE.AND UP0, UPT, UR6, 0x1, UPT ;  /* 0x000000010600788c */ /* 0x001fd2000bf06270 */
[----:B-1----:R-:W-:Y:S05]  /*0120*/  BRA.U !UP0, `(.L_x_54) ;  /* 0x0000000d082c7547 */ /* 0x002fea000b800000 */
[----:B------:R-:W-:Y:S02]  /*0130*/  UISETP.GE.U32.AND UP0, UPT, UR6, 0x7, UPT ;  /* 0x000000070600788c */ /* 0x000fe4000bf06070 */
[----:B------:R-:W-:Y:S01]  /*0140*/  IMAD R5, R3, UR6, RZ ;  /* 0x0000000603057c24 */ /* 0x000fe2000f8e02ff */
[----:B------:R-:W-:Y:S01]  /*0150*/  UIADD3 UR7, UPT, UPT, UR6, -0x1, URZ ;  /* 0xffffffff06077890 */ /* 0x000fe2000fffe0ff */
[----:B------:R-:W-:Y:S02]  /*0160*/  MOV R27, RZ ;  /* 0x000000ff001b7202 */ /* 0x000fe40000000f00 */
[----:B------:R-:W-:Y:S01]  /*0170*/  MOV R4, RZ ;  /* 0x000000ff00047202 */ /* 0x000fe20000000f00 */
[----:B------:R-:W-:Y:S02]  /*0180*/  ULEA.HI UR4, UR7, 0x1, URZ, 0x1f ;  /* 0x0000000107047891 */ /* 0x000fe4000f8ff8ff */
[----:B------:R-:W-:Y:S10]  /*0190*/  BRA.U !UP0, `(.L_x_55) ;  /* 0x0000000508cc7547 */ /* 0x000ff4000b800000 */
[----:B------:R-:W0:Y:S01]  /*01a0*/  LDC.64 R20, c[0x0][0x380] ;  /* 0x0000e000ff147b82 */ /* 0x000e220000000a00 */
[----:B------:R-:W-:Y:S01]  /*01b0*/  HFMA2 R4, -RZ, RZ, 0, 1.78813934326171875e-07 ;  /* 0x00000003ff047431 */ /* 0x000fe200000001ff */
[----:B------:R-:W-:Y:S01]  /*01c0*/  ULOP3.LUT UR5, UR4, 0x7ffffffc, URZ, 0xc0, !UPT ;  /* 0x7ffffffc04057892 */ /* 0x000fe2000f8ec0ff */
[C---:B------:R-:W-:Y:S01]  /*01d0*/  IMAD R25, R13.reuse, 0x6, R0 ;  /* 0x000000060d197824 */ /* 0x040fe200078e0200 */
[-C--:B------:R-:W-:Y:S01]  /*01e0*/  LEA R9, R13, R0.reuse, 0x2 ;  /* 0x000000000d097211 */ /* 0x080fe200078e10ff */
[----:B------:R-:W1:Y:S01]  /*01f0*/  LDCU UR6, c[0x0][0x3a0] ;  /* 0x00007400ff0677ac */ /* 0x000e620008000800 */
[----:B------:R-:W-:Y:S02]  /*0200*/  MOV R27, RZ ;  /* 0x000000ff001b7202 */ /* 0x000fe40000000f00 */
[----:B------:R-:W2:Y:S01]  /*0210*/  LDC R6, c[0x0][0x39c] ;  /* 0x0000e700ff067b82 */ /* 0x000ea20000000800 */
[----:B------:R-:W-:Y:S01]  /*0220*/  MOV R2, R5 ;  /* 0x0000000500027202 */ /* 0x000fe20000000f00 */
[----:B------:R-:W-:Y:S01]  /*0230*/  UIADD3 UR5, UPT, UPT, -UR5, URZ, URZ ;  /* 0x000000ff05057290 */ /* 0x000fe2000fffe1ff */
[----:B------:R-:W-:-:S05]  /*0240*/  MOV R23, R0 ;  /* 0x0000000000177202 */ /* 0x000fca0000000f00 */
[----:B------:R-:W3:Y:S08]  /*0250*/  LDC.64 R10, c[0x0][0x380] ;  /* 0x0000e000ff0a7b82 */ /* 0x000ef00000000a00 */
[----:B------:R-:W4:Y:S01]  /*0260*/  LDC.64 R18, c[0x0][0x388] ;  /* 0x0000e200ff127b82 */ /* 0x000f220000000a00 */
[----:B0-----:R-:W-:-:S03]  /*0270*/  IMAD.WIDE.U32 R20, R5, 0x2, R20 ;  /* 0x0000000205147825 */ /* 0x001fc600078e0014 */
[----:B------:R-:W-:-:S04]  /*0280*/  IADD3 R7, P0, PT, R20, 0xc, RZ ;  /* 0x0000000c14077810 */ /* 0x000fc80007f1e0ff */
[----:B------:R-:W-:Y:S02]  /*0290*/  IADD3.X R20, PT, PT, RZ, R21, RZ, P0, !PT ;  /* 0x00000015ff147210 */ /* 0x000fe400007fe4ff */
[----:B-12---:R-:W-:-:S07]  /*02a0*/  LEA R21, R13, R0, 0x1 ;  /* 0x000000000d157211 */ /* 0x006fce00078e08ff */
.L_x_56:
[----:B------:R-:W-:Y:S01]  /*02b0*/  IADD3 R8, PT, PT, R4, -0x2, RZ ;  /* 0xfffffffe04087810 */ /* 0x000fe20007ffe0ff */
[----:B---3--:R-:W-:-:S03]  /*02c0*/  IMAD.WIDE.U32 R16, R2, 0x2, R10 ;  /* 0x0000000202107825 */ /* 0x008fc600078e000a */
[----:B------:R-:W-:-:S13]  /*02d0*/  ISETP.GE.AND P0, PT, R8, UR6, PT ;  /* 0x0000000608007c0c */ /* 0x000fda000bf06270 */
[C-C-:B----4-:R-:W-:Y:S01]  /*02e0*/  @!P0 IMAD.WIDE R14, R23.reuse, 0x2, R18.reuse ;  /* 0x00000002170e8825 */ /* 0x150fe200078e0212 */
[----:B------:R-:W2:Y:S03]  /*02f0*/  @!P0 LDG.E R8, desc[UR8][R16.64] ;  /* 0x0000000810088981 */ /* 0x000ea6000c1e1900 */
[----:B------:R-:W-:Y:S01]  /*0300*/  @P0 IMAD.WIDE R28, R23, 0x2, R18 ;  /* 0x00000002171c0825 */ /* 0x000fe200078e0212 */
[----:B------:R-:W3:Y:S03]  /*0310*/  @P0 LDG.E.U16 R24, desc[UR8][R16.64] ;  /* 0x0000000810180981 */ /* 0x000ee6000c1e1500 */
[----:B------:R-:W-:Y:S02]  /*0320*/  @!P0 IMAD.WIDE R12, R6, 0x2, R14 ;  /* 0x00000002060c8825 */ /* 0x000fe400078e020e */
[----:B------:R-:W4:Y:S04]  /*0330*/  @!P0 LDG.E.U16 R14, desc[UR8][R14.64] ;  /* 0x000000080e0e8981 */ /* 0x000f28000c1e1500 */
[----:B------:R-:W5:Y:S04]  /*0340*/  @!P0 LDG.E.U16 R12, desc[UR8][R12.64] ;  /* 0x000000080c0c8981 */ /* 0x000f68000c1e1500 */
[----:B------:R-:W3:Y:S01]  /*0350*/  @P0 LDG.E.U16 R28, desc[UR8][R28.64] ;  /* 0x000000081c1c0981 */ /* 0x000ee2000c1e1500 */
[----:B------:R-:W-:Y:S01]  /*0360*/  ISETP.GE.AND P1, PT, R4, UR6, PT ;  /* 0x0000000604007c0c */ /* 0x000fe2000bf26270 */
[----:B--2---:R-:W-:-:S02]  /*0370*/  @!P0 HADD2.F32 R22, -RZ, R8.H1_H1 ;  /* 0x30000008ff168230 */ /* 0x004fc40000004100 */
[----:B------:R-:W-:Y:S02]  /*0380*/  @!P0 HADD2.F32 R8, -RZ, R8.H0_H0 ;  /* 0x20000008ff088230 */ /* 0x000fe40000004100 */
[----:B-----5:R-:W-:Y:S02]  /*0390*/  @!P0 HADD2.F32 R26, -RZ, R12.H0_H0 ;  /* 0x2000000cff1a8230 */ /* 0x020fe40000004100 */
[----:B----4-:R-:W-:-:S03]  /*03a0*/  @!P0 HADD2.F32 R13, -RZ, R14.H0_H0 ;  /* 0x2000000eff0d8230 */ /* 0x010fc60000004100 */
[----:B------:R-:W-:-:S03]  /*03b0*/  @!P0 FMUL R26, R22, R26 ;  /* 0x0000001a161a8220 */ /* 0x000fc60000400000 */
[----:B------:R-:W0:Y:S01]  /*03c0*/  @!P1 LDC R22, c[0x0][0x39c] ;  /* 0x0000e700ff169b82 */ /* 0x000e220000000800 */
[----:B------:R-:W-:Y:S01]  /*03d0*/  @!P0 FFMA R8, R8, R13, R26 ;  /* 0x0000000d08088223 */ /* 0x000fe2000000001a */
[----:B------:R-:W-:-:S04]  /*03e0*/  @P1 IMAD.WIDE R12, R21, 0x2, R18 ;  /* 0x00000002150c1825 */ /* 0x000fc800078e0212 */
[----:B---3--:R-:W-:Y:S02]  /*03f0*/  @P0 HADD2.F32 R14, -RZ, R24.H0_H0 ;  /* 0x20000018ff0e0230 */ /* 0x008fe40000004100 */
[----:B------:R1:W2:Y:S01]  /*0400*/  @P1 LDG.E.U16 R24, desc[UR8][R12.64] ;  /* 0x000000080c181981 */ /* 0x0002a2000c1e1500 */
[----:B------:R-:W-:Y:S01]  /*0410*/  @P0 HADD2.F32 R15, -RZ, R28.H0_H0 ;  /* 0x2000001cff0f0230 */ /* 0x000fe20000004100 */
[----:B-1----:R-:W-:Y:S02]  /*0420*/  MOV R12, R7 ;  /* 0x00000007000c7202 */ /* 0x002fe40000000f00 */
[----:B------:R-:W-:Y:S02]  /*0430*/  MOV R13, R20 ;  /* 0x00000014000d7202 */ /* 0x000fe40000000f00 */
[----:B------:R-:W-:Y:S01]  /*0440*/  @P0 FMUL R8, R15, R14 ;  /* 0x0000000e0f080220 */ /* 0x000fe20000400000 */
[----:B------:R-:W-:Y:S02]  /*0450*/  @!P1 IMAD.WIDE R14, R21, 0x2, R18 ;  /* 0x00000002150e9825 */ /* 0x000fe400078e0212 */
[----:B------:R-:W3:Y:S02]  /*0460*/  @P1 LDG.E.U16 R7, desc[UR8][R12.64+-0x8] ;  /* 0xfffff8080c071981 */ /* 0x000ee4000c1e1500 */
[----:B0-----:R-:W-:-:S02]  /*0470*/  @!P1 IMAD.WIDE R16, R22, 0x2, R14 ;  /* 0x0000000216109825 */ /* 0x001fc400078e020e */
[----:B------:R-:W4:Y:S04]  /*0480*/  @!P1 LDG.E R20, desc[UR8][R12.64+-0x8] ;  /* 0xfffff8080c149981 */ /* 0x000f28000c1e1900 */
[----:B------:R-:W5:Y:S04]  /*0490*/  @!P1 LDG.E.U16 R14, desc[UR8][R14.64] ;  /* 0x000000080e0e9981 */ /* 0x000f68000c1e1500 */
[----:B------:R-:W5:Y:S01]  /*04a0*/  @!P1 LDG.E.U16 R16, desc[UR8][R16.64] ;  /* 0x0000000810109981 */ /* 0x000f62000c1e1500 */
[----:B------:R-:W-:-:S04]  /*04b0*/  IADD3 R22, PT, PT, R4, 0x2, RZ ;  /* 0x0000000204167810 */ /* 0x000fc80007ffe0ff */
[----:B------:R-:W-:Y:S01]  /*04c0*/  ISETP.GE.AND P0, PT, R22, UR6, PT ;  /* 0x0000000616007c0c */ /* 0x000fe2000bf06270 */
[----:B--2---:R-:W-:Y:S02]  /*04d0*/  @P1 HADD2.F32 R24, -RZ, R24.H0_H0 ;  /* 0x20000018ff181230 */ /* 0x004fe40000004100 */
[----:B---3--:R-:W-:-:S05]  /*04e0*/  @P1 HADD2.F32 R7, -RZ, R7.H0_H0 ;  /* 0x20000007ff071230 */ /* 0x008fca0000004100 */
[----:B------:R-:W-:-:S05]  /*04f0*/  @P1 FMUL R7, R7, R24 ;  /* 0x0000001807071220 */ /* 0x000fca0000400000 */
[----:B------:R-:W0:Y:S01]  /*0500*/  @!P0 LDC R24, c[0x0][0x39c] ;  /* 0x0000e700ff188b82 */ /* 0x000e220000000800 */
[----:B----4-:R-:W-:Y:S02]  /*0510*/  @!P1 HADD2.F32 R22, -RZ, R20.H1_H1 ;  /* 0x30000014ff169230 */ /* 0x010fe40000004100 */
[----:B-----5:R-:W-:Y:S02]  /*0520*/  @!P1 HADD2.F32 R29, -RZ, R16.H0_H0 ;  /* 0x20000010ff1d9230 */ /* 0x020fe40000004100 */
[----:B------:R-:W-:Y:S02]  /*0530*/  @!P1 HADD2.F32 R20, -RZ, R20.H0_H0 ;  /* 0x20000014ff149230 */ /* 0x000fe40000004100 */
[----:B------:R-:W-:Y:S02]  /*0540*/  @!P1 HADD2.F32 R14, -RZ, R14.H0_H0 ;  /* 0x2000000eff0e9230 */ /* 0x000fe40000004100 */
[----:B------:R-:W-:Y:S01]  /*0550*/  @!P1 FMUL R29, R22, R29 ;  /* 0x0000001d161d9220 */ /* 0x000fe20000400000 */
[----:B------:R-:W-:-:S04]  /*0560*/  @P0 IMAD.WIDE R16, R9, 0x2, R18 ;  /* 0x0000000209100825 */ /* 0x000fc800078e0212 */
[----:B------:R-:W-:Y:S01]  /*0570*/  @!P1 FFMA R7, R14, R20, R29 ;  /* 0x000000140e079223 */ /* 0x000fe2000000001d */
[----:B------:R-:W-:Y:S01]  /*0580*/  @!P0 IMAD.WIDE R28, R9, 0x2, R18 ;  /* 0x00000002091c8825 */ /* 0x000fe200078e0212 */
[----:B------:R-:W2:Y:S04]  /*0590*/  @P0 LDG.E.U16 R20, desc[UR8][R12.64+-0x4] ;  /* 0xfffffc080c140981 */ /* 0x000ea8000c1e1500 */
[----:B------:R-:W3:Y:S01]  /*05a0*/  @P0 LDG.E.U16 R16, desc[UR8][R16.64] ;  /* 0x0000000810100981 */ /* 0x000ee2000c1e1500 */
[----:B0-----:R-:W-:-:S03]  /*05b0*/  @!P0 IMAD.WIDE R14, R24, 0x2, R28 ;  /* 0x00000002180e8825 */ /* 0x001fc600078e021c */
[----:B------:R0:W4:Y:S04]  /*05c0*/  @!P0 LDG.E.U16 R22, desc[UR8][R28.64] ;  /* 0x000000081c168981 */ /* 0x000128000c1e1500 */
[----:B------:R-:W5:Y:S04]  /*05d0*/  @!P0 LDG.E R24, desc[UR8][R12.64+-0x4] ;  /* 0xfffffc080c188981 */ /* 0x000f68000c1e1900 */
[----:B------:R-:W4:Y:S01]  /*05e0*/  @!P0 LDG.E.U16 R14, desc[UR8][R14.64] ;  /* 0x000000080e0e8981 */ /* 0x000f22000c1e1500 */
[----:B0-----:R-:W-:-:S04]  /*05f0*/  IADD3 R28, PT, PT, R4, 0x4, RZ ;  /* 0x00000004041c7810 */ /* 0x001fc80007ffe0ff */
[----:B------:R-:W-:-:S13]  /*0600*/  ISETP.GE.AND P1, PT, R28, UR6, PT ;  /* 0x000000061c007c0c */ /* 0x000fda000bf26270 */
[----:B------:R-:W0:Y:S01]  /*0610*/  @!P1 LDC R29, c[0x0][0x39c] ;  /* 0x0000e700ff1d9b82 */ /* 0x000e220000000800 */
[----:B--2---:R-:W-:Y:S02]  /*0620*/  @P0 HADD2.F32 R20, -RZ, R20.H0_H0 ;  /* 0x20000014ff140230 */ /* 0x004fe40000004100 */
[----:B---3--:R-:W-:-:S05]  /*0630*/  @P0 HADD2.F32 R26, -RZ, R16.H0_H0 ;  /* 0x20000010ff1a0230 */ /* 0x008fca0000004100 */
[----:B------:R-:W-:Y:S01]  /*0640*/  @P0 FMUL R20, R20, R26 ;  /* 0x0000001a14140220 */ /* 0x000fe20000400000 */
[----:B-----5:R-:W-:Y:S02]  /*0650*/  @!P0 HADD2.F32 R26, -RZ, R24.H1_H1 ;  /* 0x30000018ff1a8230 */ /* 0x020fe40000004100 */
[----:B----4-:R-:W-:Y:S02]  /*0660*/  @!P0 HADD2.F32 R15, -RZ, R14.H0_H0 ;  /* 0x2000000eff0f8230 */ /* 0x010fe40000004100 */
[----:B------:R-:W-:-:S03]  /*0670*/  @!P0 HADD2.F32 R24, -RZ, R24.H0_H0 ;  /* 0x20000018ff188230 */ /* 0x000fc60000004100 */
[----:B------:R-:W-:Y:S01]  /*0680*/  @!P0 FMUL R26, R26, R15 ;  /* 0x0000000f1a1a8220 */ /* 0x000fe20000400000 */
[----:B------:R-:W-:Y:S02]  /*0690*/  @!P0 HADD2.F32 R15, -RZ, R22.H0_H0 ;  /* 0x20000016ff0f8230 */ /* 0x000fe40000004100 */
[----:B------:R-:W-:Y:S01]  /*06a0*/  @!P1 IMAD.WIDE R16, R25, 0x2, R18 ;  /* 0x0000000219109825 */ /* 0x000fe200078e0212 */
[----:B------:R-:W2:Y:S03]  /*06b0*/  @P1 LDG.E.U16 R22, desc[UR8][R12.64] ;  /* 0x000000080c161981 */ /* 0x000ea6000c1e1500 */
[----:B------:R-:W-:Y:S01]  /*06c0*/  @!P0 FFMA R20, R15, R24, R26 ;  /* 0x000000180f148223 */ /* 0x000fe2000000001a */
[----:B------:R-:W-:Y:S01]  /*06d0*/  @P1 IMAD.WIDE R14, R25, 0x2, R18 ;  /* 0x00000002190e1825 */ /* 0x000fe200078e0212 */
[----:B------:R-:W3:Y:S03]  /*06e0*/  @!P1 LDG.E R24, desc[UR8][R12.64] ;  /* 0x000000080c189981 */ /* 0x000ee6000c1e1900 */
[----:B0-----:R-:W-:-:S02]  /*06f0*/  @!P1 IMAD.WIDE R28, R29, 0x2, R16 ;  /* 0x000000021d1c9825 */ /* 0x001fc400078e0210 */
[----:B------:R-:W4:Y:S04]  /*0700*/  @P1 LDG.E.U16 R14, desc[UR8][R14.64] ;  /* 0x000000080e0e1981 */ /* 0x000f28000c1e1500 */
[----:B------:R0:W5:Y:S04]  /*0710*/  @!P1 LDG.E.U16 R28, desc[UR8][R28.64] ;  /* 0x000000081c1c9981 */ /* 0x000168000c1e1500 */
[----:B------:R-:W3:Y:S01]  /*0720*/  @!P1 LDG.E.U16 R16, desc[UR8][R16.64] ;  /* 0x0000000810109981 */ /* 0x000ee2000c1e1500 */
[----:B------:R-:W-:Y:S01]  /*0730*/  FADD R8, R8, R27 ;  /* 0x0000001b08087221 */ /* 0x000fe20000000000 */
[----:B------:R-:W-:-:S04]  /*0740*/  UIADD3 UR5, UPT, UPT, UR5, 0x4, URZ ;  /* 0x0000000405057890 */ /* 0x000fc8000fffe0ff */
[----:B------:R-:W-:Y:S01]  /*0750*/  UISETP.NE.AND UP0, UPT, UR5, URZ, UPT ;  /* 0x000000ff0500728c */ /* 0x000fe2000bf05270 */
[----:B0-----:R-:W-:Y:S01]  /*0760*/  FADD R29, R8, R7 ;  /* 0x00000007081d7221 */ /* 0x001fe20000000000 */
[----:B------:R-:W-:-:S03]  /*0770*/  IADD3 R7, P0, PT, R12, 0x10, RZ ;  /* 0x000000100c077810 */ /* 0x000fc60007f1e0ff */
[----:B------:R-:W-:Y:S01]  /*0780*/  FADD R8, R29, R20 ;  /* 0x000000141d087221 */ /* 0x000fe20000000000 */
[----:B------:R-:W-:Y:S02]  /*0790*/  IADD3.X R20, PT, PT, RZ, R13, RZ, P0, !PT ;  /* 0x0000000dff147210 */ /* 0x000fe400007fe4ff */
[----:B------:R-:W-:Y:S02]  /*07a0*/  MOV R13, R6 ;  /* 0x00000006000d7202 */ /* 0x000fe40000000f00 */
[----:B------:R-:W-:Y:S02]  /*07b0*/  IADD3 R2, PT, PT, R2, 0x8, RZ ;  /* 0x0000000802027810 */ /* 0x000fe40007ffe0ff */
[----:B------:R-:W-:Y:S02]  /*07c0*/  IADD3 R4, PT, PT, R4, 0x8, RZ ;  /* 0x0000000804047810 */ /* 0x000fe40007ffe0ff */
[C---:B------:R-:W-:Y:S02]  /*07d0*/  LEA R25, R13.reuse, R25, 0x3 ;  /* 0x000000190d197211 */ /* 0x040fe400078e18ff */
[----:B------:R-:W-:-:S02]  /*07e0*/  LEA R9, R13, R9, 0x3 ;  /* 0x000000090d097211 */ /* 0x000fc400078e18ff */
[C---:B------:R-:W-:Y:S02]  /*07f0*/  LEA R21, R13.reuse, R21, 0x3 ;  /* 0x000000150d157211 */ /* 0x040fe400078e18ff */
[----:B------:R-:W-:Y:S01]  /*0800*/  LEA R23, R13, R23, 0x3 ;  /* 0x000000170d177211 */ /* 0x000fe200078e18ff */
[----:B--2---:R-:W-:Y:S02]  /*0810*/  @P1 HADD2.F32 R22, -RZ, R22.H0_H0 ;  /* 0x20000016ff161230 */ /* 0x004fe40000004100 */
[----:B----4-:R-:W-:Y:S02]  /*0820*/  @P1 HADD2.F32 R27, -RZ, R14.H0_H0 ;  /* 0x2000000eff1b1230 */ /* 0x010fe40000004100 */
[----:B-----5:R-:W-:-:S03]  /*0830*/  @!P1 HADD2.F32 R15, -RZ, R28.H0_H0 ;  /* 0x2000001cff0f9230 */ /* 0x020fc60000004100 */
[----:B------:R-:W-:Y:S01]  /*0840*/  @P1 FMUL R27, R22, R27 ;  /* 0x0000001b161b1220 */ /* 0x000fe20000400000 */
[--C-:B---3--:R-:W-:Y:S02]  /*0850*/  @!P1 HADD2.F32 R22, -RZ, R24.reuse.H1_H1 ;  /* 0x30000018ff169230 */ /* 0x108fe40000004100 */
[----:B------:R-:W-:Y:S02]  /*0860*/  @!P1 HADD2.F32 R24, -RZ, R24.H0_H0 ;  /* 0x20000018ff189230 */ /* 0x000fe40000004100 */
[----:B------:R-:W-:Y:S02]  /*0870*/  @!P1 HADD2.F32 R14, -RZ, R16.H0_H0 ;  /* 0x20000010ff0e9230 */ /* 0x000fe40000004100 */
[----:B------:R-:W-:-:S04]  /*0880*/  @!P1 FMUL R15, R22, R15 ;  /* 0x0000000f160f9220 */ /* 0x000fc80000400000 */
[----:B------:R-:W-:-:S04]  /*0890*/  @!P1 FFMA R27, R14, R24, R15 ;  /* 0x000000180e1b9223 */ /* 0x000fc8000000000f */
[----:B------:R-:W-:Y:S01]  /*08a0*/  FADD R27, R8, R27 ;  /* 0x0000001b081b7221 */ /* 0x000fe20000000000 */
[----:B------:R-:W-:Y:S06]  /*08b0*/  BRA.U UP0, `(.L_x_56) ;  /* 0xfffffff9007c7547 */ /* 0x000fec000b83ffff */
[----:B------:R-:W-:-:S07]  /*08c0*/  IADD3 R4, PT, PT, R4, -0x3, RZ ;  /* 0xfffffffd04047810 */ /* 0x000fce0007ffe0ff */
.L_x_55:
[----:B------:R-:W-:-:S09]  /*08d0*/  ULOP3.LUT UP0, UR4, UR4, 0x3, URZ, 0xc0, !UPT ;  /* 0x0000000304047892 */ /* 0x000fd2000f80c0ff */
[----:B------:R-:W-:Y:S05]  /*08e0*/  BRA.U !UP0, `(.L_x_54) ;  /* 0x00000005083c7547 */ /* 0x000fea000b800000 */
[----:B------:R-:W-:Y:S02]  /*08f0*/  UISETP.NE.AND UP1, UPT, UR4, 0x1, UPT ;  /* 0x000000010400788c */ /* 0x000fe4000bf25270 */
[----:B------:R-:W-:-:S07]  /*0900*/  ULOP3.LUT UP0, URZ, UR7, 0x2, URZ, 0xc0, !UPT ;  /* 0x0000000207ff7892 */ /* 0x000fce000f80c0ff */
[----:B------:R-:W-:Y:S05]  /*0910*/  BRA.U !UP1, `(.L_x_57) ;  /* 0x0000000109d47547 */ /* 0x000fea000b800000 */
[----:B------:R-:W0:Y:S01]  /*0920*/  LDC.64 R14, c[0x0][0x388] ;  /* 0x0000e200ff0e7b82 */ /* 0x000e220000000a00 */
[----:B------:R-:W1:Y:S01]  /*0930*/  LDCU.64 UR4, c[0x0][0x380] ;  /* 0x00007000ff0477ac */ /* 0x000e620008000a00 */
[C---:B------:R-:W-:Y:S01]  /*0940*/  IADD3 R2, PT, PT, R4.reuse, 0x1, RZ ;  /* 0x0000000104027810 */ /* 0x040fe20007ffe0ff */
[CCC-:B------:R-:W-:Y:S01]  /*0950*/  IMAD R7, R4.reuse, R13.reuse, R0.reuse ;  /* 0x0000000d04077224 */ /* 0x1c0fe200078e0200 */
[----:B------:R-:W-:Y:S02]  /*0960*/  IADD3 R19, PT, PT, R4, 0x2, RZ ;  /* 0x0000000204137810 */ /* 0x000fe40007ffe0ff */
[----:B------:R-:W-:Y:S02]  /*0970*/  ISETP.GE.AND P1, PT, R2, UR6, PT ;  /* 0x0000000602007c0c */ /* 0x000fe4000bf26270 */
[----:B------:R-:W2:Y:S01]  /*0980*/  LDC.64 R24, c[0x0][0x380] ;  /* 0x0000e000ff187b82 */ /* 0x000ea20000000a00 */
[----:B------:R-:W-:Y:S01]  /*0990*/  IADD3 R2, PT, PT, R4, 0x3, RZ ;  /* 0x0000000304027810 */ /* 0x000fe20007ffe0ff */
[----:B------:R-:W-:Y:S01]  /*09a0*/  IMAD R19, R19, R13, R0 ;  /* 0x0000000d13137224 */ /* 0x000fe200078e0200 */
[----:B------:R-:W-:-:S02]  /*09b0*/  IADD3 R9, PT, PT, R5, R4, RZ ;  /* 0x0000000405097210 */ /* 0x000fc40007ffe0ff */
[----:B------:R-:W-:Y:S02]  /*09c0*/  ISETP.GE.AND P0, PT, R2, UR6, PT ;  /* 0x0000000602007c0c */ /* 0x000fe4000bf06270 */
[----:B------:R-:W-:-:S04]  /*09d0*/  IADD3 R2, P2, PT, R5, R4, RZ ;  /* 0x0000000405027210 */ /* 0x000fc80007f5e0ff */
[----:B------:R-:W-:Y:S02]  /*09e0*/  IADD3.X R11, PT, PT, RZ, RZ, RZ, P2, !PT ;  /* 0x000000ffff0b7210 */ /* 0x000fe400017fe4ff */
[----:B-1----:R-:W-:Y:S01]  /*09f0*/  LEA R8, P2, R2, UR4, 0x1 ;  /* 0x0000000402087c11 */ /* 0x002fe2000f8408ff */
[----:B0-----:R-:W-:-:S04]  /*0a00*/  @P1 IMAD.WIDE R20, R7, 0x2, R14 ;  /* 0x0000000207141825 */ /* 0x001fc800078e020e */
[----:B------:R-:W-:Y:S01]  /*0a10*/  @!P1 IMAD.WIDE R6, R7, 0x2, R14 ;  /* 0x0000000207069825 */ /* 0x000fe200078e020e */
[----:B------:R-:W3:Y:S03]  /*0a20*/  @P1 LDG.E.U16 R12, desc[UR8][R20.64] ;  /* 0x00000008140c1981 */ /* 0x000ee6000c1e1500 */
[----:B--2---:R-:W-:Y:S01]  /*0a30*/  IMAD.WIDE.U32 R24, R9, 0x2, R24 ;  /* 0x0000000209187825 */ /* 0x004fe200078e0018 */
[----:B------:R-:W-:Y:S01]  /*0a40*/  LEA.HI.X R9, R2, UR5, R11, 0x1, P2 ;  /* 0x0000000502097c11 */ /* 0x000fe200090f0c0b */
[----:B------:R-:W2:Y:S02]  /*0a50*/  @!P1 LDG.E.U16 R28, desc[UR8][R6.64] ;  /* 0x00000008061c9981 */ /* 0x000ea4000c1e1500 */
[----:B------:R-:W-:Y:S02]  /*0a60*/  @!P0 IMAD.WIDE R10, R19, 0x2, R14 ;  /* 0x00000002130a8825 */ /* 0x000fe400078e020e */
[----:B------:R-:W4:Y:S02]  /*0a70*/  @!P1 LDG.E R22, desc[UR8][R24.64] ;  /* 0x0000000818169981 */ /* 0x000f24000c1e1900 */
[----:B------:R-:W-:-:S02]  /*0a80*/  @!P1 IMAD.WIDE R16, R13, 0x2, R6 ;  /* 0x000000020d109825 */ /* 0x000fc400078e0206 */
[----:B------:R-:W5:Y:S02]  /*0a90*/  @P1 LDG.E.U16 R2, desc[UR8][R24.64] ;  /* 0x0000000818021981 */ /* 0x000f64000c1e1500 */
[----:B------:R-:W-:Y:S02]  /*0aa0*/  @P0 IMAD.WIDE R14, R19, 0x2, R14 ;  /* 0x00000002130e0825 */ /* 0x000fe400078e020e */
[----:B------:R-:W5:Y:S02]  /*0ab0*/  @!P1 LDG.E.U16 R16, desc[UR8][R16.64] ;  /* 0x0000000810109981 */ /* 0x000f64000c1e1500 */
[----:B------:R-:W-:Y:S02]  /*0ac0*/  @!P0 IMAD.WIDE R18, R13, 0x2, R10 ;  /* 0x000000020d128825 */ /* 0x000fe400078e020a */
[----:B------:R-:W5:Y:S04]  /*0ad0*/  @!P0 LDG.E R26, desc[UR8][R8.64+0x4] ;  /* 0x00000408081a8981 */ /* 0x000f68000c1e1900 */
[----:B------:R-:W5:Y:S04]  /*0ae0*/  @!P0 LDG.E.U16 R18, desc[UR8][R18.64] ;  /* 0x0000000812128981 */ /* 0x000f68000c1e1500 */
[----:B------:R-:W5:Y:S04]  /*0af0*/  @P0 LDG.E.U16 R23, desc[UR8][R8.64+0x4] ;  /* 0x0000040808170981 */ /* 0x000f68000c1e1500 */
[----:B------:R-:W5:Y:S04]  /*0b00*/  @P0 LDG.E.U16 R14, desc[UR8][R14.64] ;  /* 0x000000080e0e0981 */ /* 0x000f68000c1e1500 */
[----:B------:R-:W5:Y:S01]  /*0b10*/  @!P0 LDG.E.U16 R10, desc[UR8][R10.64] ;  /* 0x000000080a0a8981 */ /* 0x000f62000c1e1500 */
[----:B------:R-:W-:Y:S01]  /*0b20*/  IADD3 R4, PT, PT, R4, 0x4, RZ ;  /* 0x0000000404047810 */ /* 0x000fe20007ffe0ff */
[----:B---3--:R-:W-:-:S02]  /*0b30*/  @P1 HADD2.F32 R17, -RZ, R12.H0_H0 ;  /* 0x2000000cff111230 */ /* 0x008fc40000004100 */
[----:B--2---:R-:W-:Y:S02]  /*0b40*/  @!P1 HADD2.F32 R28, -RZ, R28.H0_H0 ;  /* 0x2000001cff1c9230 */ /* 0x004fe40000004100 */
[--C-:B----4-:R-:W-:Y:S02]  /*0b50*/  @!P1 HADD2.F32 R20, -RZ, R22.reuse.H1_H1 ;  /* 0x30000016ff149230 */ /* 0x110fe40000004100 */
[----:B------:R-:W-:Y:S02]  /*0b60*/  @!P1 HADD2.F32 R22, -RZ, R22.H0_H0 ;  /* 0x20000016ff169230 */ /* 0x000fe40000004100 */
[----:B-----5:R-:W-:Y:S02]  /*0b70*/  @P1 HADD2.F32 R2, -RZ, R2.H0_H0 ;  /* 0x20000002ff021230 */ /* 0x020fe40000004100 */
[----:B------:R-:W-:Y:S02]  /*0b80*/  @!P1 HADD2.F32 R21, -RZ, R16.H0_H0 ;  /* 0x20000010ff159230 */ /* 0x000fe40000004100 */
[----:B------:R-:W-:-:S03]  /*0b90*/  @!P0 HADD2.F32 R6, -RZ, R26.H1_H1 ;  /* 0x3000001aff068230 */ /* 0x000fc60000004100 */
[----:B------:R-:W-:Y:S01]  /*0ba0*/  @!P1 FMUL R21, R20, R21 ;  /* 0x0000001514159220 */ /* 0x000fe20000400000 */
[----:B------:R-:W-:Y:S02]  /*0bb0*/  @!P0 HADD2.F32 R7, -RZ, R18.H0_H0 ;  /* 0x20000012ff078230 */ /* 0x000fe40000004100 */
[----:B------:R-:W-:Y:S01]  /*0bc0*/  @P1 FMUL R2, R2, R17 ;  /* 0x0000001102021220 */ /* 0x000fe20000400000 */
[----:B------:R-:W-:Y:S02]  /*0bd0*/  @!P0 HADD2.F32 R26, -RZ, R26.H0_H0 ;  /* 0x2000001aff1a8230 */ /* 0x000fe40000004100 */
[----:B------:R-:W-:Y:S02]  /*0be0*/  @P0 HADD2.F32 R23, -RZ, R23.H0_H0 ;  /* 0x20000017ff170230 */ /* 0x000fe40000004100 */
[----:B------:R-:W-:Y:S01]  /*0bf0*/  @!P0 FMUL R7, R6, R7 ;  /* 0x0000000706078220 */ /* 0x000fe20000400000 */
[----:B------:R-:W-:Y:S01]  /*0c00*/  @!P1 FFMA R2, R28, R22, R21 ;  /* 0x000000161c029223 */ /* 0x000fe20000000015 */
[----:B------:R-:W-:-:S02]  /*0c10*/  @P0 HADD2.F32 R14, -RZ, R14.H0_H0 ;  /* 0x2000000eff0e0230 */ /* 0x000fc40000004100 */
[----:B------:R-:W-:-:S03]  /*0c20*/  @!P0 HADD2.F32 R10, -RZ, R10.H0_H0 ;  /* 0x2000000aff0a8230 */ /* 0x000fc60000004100 */
[----:B------:R-:W-:Y:S01]  /*0c30*/  @P0 FMUL R14, R23, R14 ;  /* 0x0000000e170e0220 */ /* 0x000fe20000400000 */
[----:B------:R-:W-:Y:S01]  /*0c40*/  FADD R27, R27, R2 ;  /* 0x000000021b1b7221 */ /* 0x000fe20000000000 */
[----:B------:R-:W-:-:S04]  /*0c50*/  @!P0 FFMA R14, R10, R26, R7 ;  /* 0x0000001a0a0e8223 */ /* 0x000fc80000000007 */
[----:B------:R-:W-:-:S07]  /*0c60*/  FADD R27, R27, R14 ;  /* 0x0000000e1b1b7221 */ /* 0x000fce0000000000 */
.L_x_57:
[----:B------:R-:W-:Y:S05]  /*0c70*/  BRA.U UP0, `(.L_x_54) ;  /* 0x0000000100587547 */ /* 0x000fea000b800000 */
[----:B------:R-:W0:Y:S01]  /*0c80*/  LDC.64 R6, c[0x0][0x388] ;  /* 0x0000e200ff067b82 */ /* 0x000e220000000a00 */
[C---:B------:R-:W-:Y:S01]  /*0c90*/  IADD3 R2, PT, PT, R4.reuse, 0x1, RZ ;  /* 0x0000000104027810 */ /* 0x040fe20007ffe0ff */
[----:B------:R-:W-:Y:S01]  /*0ca0*/  IMAD R11, R4, R13, R0 ;  /* 0x0000000d040b7224 */ /* 0x000fe200078e0200 */
[----:B------:R-:W-:Y:S02]  /*0cb0*/  IADD3 R5, PT, PT, R5, R4, RZ ;  /* 0x0000000405057210 */ /* 0x000fe40007ffe0ff */
[----:B------:R-:W-:-:S03]  /*0cc0*/  ISETP.GE.AND P0, PT, R2, UR6, PT ;  /* 0x0000000602007c0c */ /* 0x000fc6000bf06270 */
[----:B------:R-:W1:Y:S01]  /*0cd0*/  LDC.64 R8, c[0x0][0x380] ;  /* 0x0000e000ff087b82 */ /* 0x000e620000000a00 */
[----:B0-----:R-:W-:-:S04]  /*0ce0*/  IMAD.WIDE R6, R11, 0x2, R6 ;  /* 0x000000020b067825 */ /* 0x001fc800078e0206 */
[----:B-1----:R-:W-:-:S05]  /*0cf0*/  IMAD.WIDE.U32 R4, R5, 0x2, R8 ;  /* 0x0000000205047825 */ /* 0x002fca00078e0008 */
[----:B------:R-:W-:Y:S01]  /*0d00*/  @!P0 IMAD.WIDE R8, R13, 0x2, R6 ;  /* 0x000000020d088825 */ /* 0x000fe200078e0206 */
[----:B------:R-:W2:Y:S04]  /*0d10*/  @!P0 LDG.E R10, desc[UR8][R4.64] ;  /* 0x00000008040a8981 */ /* 0x000ea8000c1e1900 */
[----:B------:R-:W3:Y:S04]  /*0d20*/  @P0 LDG.E.U16 R2, desc[UR8][R4.64] ;  /* 0x0000000804020981 */ /* 0x000ee8000c1e1500 */
[----:B------:R-:W4:Y:S04]  /*0d30*/  @!P0 LDG.E.U16 R8, desc[UR8][R8.64] ;  /* 0x0000000808088981 */ /* 0x000f28000c1e1500 */
[----:B------:R-:W5:Y:S01]  /*0d40*/  LDG.E.U16 R6, desc[UR8][R6.64] ;  /* 0x0000000806067981 */ /* 0x000f62000c1e1500 */
[----:B--2---:R-:W-:-:S02]  /*0d50*/  @!P0 HADD2.F32 R12, -RZ, R10.H1_H1 ;  /* 0x3000000aff0c8230 */ /* 0x004fc40000004100 */
[----:B------:R-:W-:Y:S02]  /*0d60*/  @!P0 HADD2.F32 R10, -RZ, R10.H0_H0 ;  /* 0x2000000aff0a8230 */ /* 0x000fe40000004100 */
[----:B---3--:R-:W-:Y:S02]  /*0d70*/  @P0 HADD2.F32 R2, -RZ, R2.H0_H0 ;  /* 0x20000002ff020230 */ /* 0x008fe40000004100 */
[----:B----4-:R-:W-:Y:S02]  /*0d80*/  @!P0 HADD2.F32 R15, -RZ, R8.H0_H0 ;  /* 0x20000008ff0f8230 */ /* 0x010fe40000004100 */
[----:B-----5:R-:W-:-:S03]  /*0d90*/  HADD2.F32 R11, -RZ, R6.H0_H0 ;  /* 0x20000006ff0b7230 */ /* 0x020fc60000004100 */
[----:B------:R-:W-:Y:S02]  /*0da0*/  @!P0 FMUL R12, R12, R15 ;  /* 0x0000000f0c0c8220 */ /* 0x000fe40000400000 */
[----:B------:R-:W-:Y:S02]  /*0db0*/  @P0 FMUL R2, R2, R11 ;  /* 0x0000000b02020220 */ /* 0x000fe40000400000 */
[----:B------:R-:W-:-:S04]  /*0dc0*/  @!P0 FFMA R2, R11, R10, R12 ;  /* 0x0000000a0b028223 */ /* 0x000fc8000000000c */
[----:B------:R-:W-:-:S07]  /*0dd0*/  FADD R27, R27, R2 ;  /* 0x000000021b1b7221 */ /* 0x000fce0000000000 */
.L_x_54:
[----:B------:R-:W0:Y:S01]  /*0de0*/  LDC.64 R4, c[0x0][0x390] ;  /* 0x0000e400ff047b82 */ /* 0x000e220000000a00 */
[----:B------:R-:W-:-:S04]  /*0df0*/  IMAD R3, R3, R13, R0 ;  /* 0x0000000d03037224 */ /* 0x000fc800078e0200 */
[----:B0-----:R-:W-:-:S05]  /*0e00*/  IMAD.WIDE R2, R3, 0x4, R4 ;  /* 0x0000000403027825 */ /* 0x001fca00078e0204 */
[----:B------:R-:W-:Y:S01]  /*0e10*/  STG.E desc[UR8][R2.64], R27 ;  /* 0x0000001b02007986 */ /* 0x000fe2000c101908 */
[----:B------:R-:W-:Y:S05]  /*0e20*/  EXIT ;  /* 0x000000000000794d */ /* 0x000fea0003800000 */
.L_x_58:
        /* <DEDUP_REMOVED lines=13> */
.L_x_77:


//--------------------- .text._Z22mixed_precision_matmulPK6__halfS1_Pfiii --------------------------
	.section	.text._Z22mixed_precision_matmulPK6__halfS1_Pfiii,"ax",@progbits
	.align	128
        .global         _Z22mixed_precision_matmulPK6__halfS1_Pfiii
        .type           _Z22mixed_precision_matmulPK6__halfS1_Pfiii,@function
        .size           _Z22mixed_precision_matmulPK6__halfS1_Pfiii,(.L_x_78 - _Z22mixed_precision_matmulPK6__halfS1_Pfiii)
        .other          _Z22mixed_precision_matmulPK6__halfS1_Pfiii,@"STO_CUDA_ENTRY STV_DEFAULT"
_Z22mixed_precision_matmulPK6__halfS1_Pfiii:
.text._Z22mixed_precision_matmulPK6__halfS1_Pfiii:
[----:B------:R-:W-:Y:S01]  /*0000*/  LDC R1, c[0x0][0x37c] ;  /* 0x0000df00ff017b82 */ /* 0x000fe20000000800 */
[----:B------:R-:W0:Y:S07]  /*0010*/  S2R R5, SR_TID.X ;  /* 0x0000000000057919 */ /* 0x000e2e0000002100 */
[----:B------:R-:W1:Y:S01]  /*0020*/  LDC R19, c[0x0][0x364] ;  /* 0x0000d900ff137b82 */ /* 0x000e620000000800 */
[----:B------:R-:W1:Y:S07]  /*0030*/  S2R R4, SR_TID.Y ;  /* 0x0000000000047919 */ /* 0x000e6e0000002200 */
[----:B------:R-:W0:Y:S08]  /*0040*/  S2UR UR5, SR_CTAID.X ;  /* 0x00000000000579c3 */ /* 0x000e300000002500 */
[----:B------:R-:W0:Y:S08]  /*0050*/  LDC R0, c[0x0][0x360] ;  /* 0x0000d800ff007b82 */ /* 0x000e300000000800 */
[----:B------:R-:W1:Y:S08]  /*0060*/  S2UR UR4, SR_CTAID.Y ;  /* 0x00000000000479c3 */ /* 0x000e700000002600 */
[----:B------:R-:W2:Y:S01]  /*0070*/  LDC.64 R2, c[0x0][0x398] ;  /* 0x0000e600ff027b82 */ /* 0x000ea20000000a00 */
[----:B0-----:R-:W-:-:S02]  /*0080*/  IMAD R0, R0, UR5, R5 ;  /* 0x0000000500007c24 */ /* 0x001fc4000f8e0205 */
[----:B-1----:R-:W-:-:S03]  /*0090*/  IMAD R19, R19, UR4, R4 ;  /* 0x0000000413137c24 */ /* 0x002fc6000f8e0204 */
[----:B--2---:R-:W-:-:S04]  /*00a0*/  ISETP.GE.AND P0, PT, R0, R3, PT ;  /* 0x000000030000720c */ /* 0x004fc80003f06270 */
[----:B------:R-:W-:-:S13]  /*00b0*/  ISETP.GE.OR P0, PT, R19, R2, P0 ;  /* 0x000000021300720c */ /* 0x000fda0000706670 */
        /* <DEDUP_REMOVED lines=8> */
[----:B------:R-:W-:Y:S01]  /*0140*/  ULOP3.LUT UR6, UR5, 0x7, URZ, 0xc0, !UPT ;  /* 0x0000000705067892 */ /* 0x000fe2000f8ec0ff */
[----:B------:R-:W-:Y:S01]  /*0150*/  MOV R23, RZ ;  /* 0x000000ff00177202 */ /* 0x000fe20000000f00 */
[----:B------:R-:W-:Y:S02]  /*0160*/  UMOV UR4, URZ ;  /* 0x000000ff00047c82 */ /* 0x000fe40008000000 */
[----:B------:R-:W-:Y:S02]  /*0170*/  UISETP.NE.AND UP0, UPT, UR6, URZ, UPT ;  /* 0x000000ff0600728c */ /* 0x000fe4000bf05270 */
[----:B------:R-:W-:Y:S09]  /*0180*/  BRA.U !UP1, `(.L_x_60) ;  /* 0x0000000109fc7547 */ /* 0x000ff2000b800000 */
[----:B------:R-:W0:Y:S01]  /*0190*/  LDC.64 R4, c[0x0][0x380] ;  /* 0x0000e000ff047b82 */ /* 0x000e220000000a00 */
[----:B------:R-:W-:Y:S01]  /*01a0*/  ULOP3.LUT UR4, UR5, 0x7ffffff8, URZ, 0xc0, !UPT ;  /* 0x7ffffff805047892 */ /* 0x000fe2000f8ec0ff */
[----:B------:R-:W-:Y:S02]  /*01b0*/  MOV R23, RZ ;  /* 0x000000ff00177202 */ /* 0x000fe40000000f00 */
[----:B------:R-:W-:Y:S01]  /*01c0*/  MOV R2, R0 ;  /* 0x0000000000027202 */ /* 0x000fe20000000f00 */
[----:B------:R-:W-:Y:S01]  /*01d0*/  UIADD3 UR7, UPT, UPT, -UR4, URZ, URZ ;  /* 0x000000ff04077290 */ /* 0x000fe2000fffe1ff */
[----:B0-----:R-:W-:-:S03]  /*01e0*/  IMAD.WIDE.U32 R4, R18, 0x2, R4 ;  /* 0x0000000212047825 */ /* 0x001fc600078e0004 */
[----:B------:R-:W-:-:S04]  /*01f0*/  IADD3 R4, P0, PT, R4, 0x8, RZ ;  /* 0x0000000804047810 */ /* 0x000fc80007f1e0ff */
[----:B------:R-:W-:-:S09]  /*0200*/  IADD3.X R5, PT, PT, RZ, R5, RZ, P0, !PT ;  /* 0x00000005ff057210 */ /* 0x000fd200007fe4ff */
.L_x_61:
[----:B------:R-:W0:Y:S01]  /*0210*/  LDC.64 R14, c[0x0][0x388] ;  /* 0x0000e200ff0e7b82 */ /* 0x000e220000000a00 */
[----:B------:R-:W2:Y:S04]  /*0220*/  LDG.E.U16 R20, desc[UR8][R4.64+-0x8] ;  /* 0xfffff80804147981 */ /* 0x000ea8000c1e1500 */
[----:B------:R-:W3:Y:S04]  /*0230*/  LDG.E.U16 R21, desc[UR8][R4.64+-0x6] ;  /* 0xfffffa0804157981 */ /* 0x000ee8000c1e1500 */
[----:B------:R-:W4:Y:S04]  /*0240*/  LDG.E.U16 R24, desc[UR8][R4.64+-0x4] ;  /* 0xfffffc0804187981 */ /* 0x000f28000c1e1500 */
[----:B------:R-:W5:Y:S04]  /*0250*/  LDG.E.U16 R27, desc[UR8][R4.64+-0x2] ;  /* 0xfffffe08041b7981 */ /* 0x000f68000c1e1500 */
[----:B------:R-:W5:Y:S04]  /*0260*/  LDG.E.U16 R26, desc[UR8][R4.64] ;  /* 0x00000008041a7981 */ /* 0x000f68000c1e1500 */
[----:B------:R-:W5:Y:S01]  /*0270*/  LDG.E.U16 R28, desc[UR8][R4.64+0x2] ;  /* 0x00000208041c7981 */ /* 0x000f62000c1e1500 */
[----:B0-----:R-:W-:-:S05]  /*0280*/  IMAD.WIDE R14, R2, 0x2, R14 ;  /* 0x00000002020e7825 */ /* 0x001fca00078e020e */
[----:B------:R0:W5:Y:S01]  /*0290*/  LDG.E.U16 R22, desc[UR8][R14.64] ;  /* 0x000000080e167981 */ /* 0x000162000c1e1500 */
[----:B------:R-:W-:-:S05]  /*02a0*/  IMAD.WIDE R16, R3, 0x2, R14 ;  /* 0x0000000203107825 */ /* 0x000fca00078e020e */
[----:B------:R1:W5:Y:S01]  /*02b0*/  LDG.E.U16 R25, desc[UR8][R16.64] ;  /* 0x0000000810197981 */ /* 0x000362000c1e1500 */
[----:B------:R-:W-:-:S04]  /*02c0*/  IMAD.WIDE R10, R3, 0x2, R16 ;  /* 0x00000002030a7825 */ /* 0x000fc800078e0210 */
[C---:B------:R-:W-:Y:S02]  /*02d0*/  IMAD.WIDE R8, R3.reuse, 0x2, R10 ;  /* 0x0000000203087825 */ /* 0x040fe400078e020a */
[----:B------:R-:W5:Y:S02]  /*02e0*/  LDG.E.U16 R10, desc[UR8][R10.64] ;  /* 0x000000080a0a7981 */ /* 0x000f64000c1e1500 */
[C---:B------:R-:W-:Y:S02]  /*02f0*/  IMAD.WIDE R6, R3.reuse, 0x2, R8 ;  /* 0x0000000203067825 */ /* 0x040fe400078e0208 */
[----:B------:R-:W5:Y:S02]  /*0300*/  LDG.E.U16 R8, desc[UR8][R8.64] ;  /* 0x0000000808087981 */ /* 0x000f64000c1e1500 */
[C---:B------:R-:W-:Y:S02]  /*0310*/  IMAD.WIDE R12, R3.reuse, 0x2, R6 ;  /* 0x00000002030c7825 */ /* 0x040fe400078e0206 */
[----:B------:R-:W5:Y:S04]  /*0320*/  LDG.E.U16 R11, desc[UR8][R4.64+0x4] ;  /* 0x00000408040b7981 */ /* 0x000f68000c1e1500 */
[----:B------:R-:W5:Y:S01]  /*0330*/  LDG.E.U16 R6, desc[UR8][R6.64] ;  /* 0x0000000806067981 */ /* 0x000f62000c1e1500 */
[----:B0-----:R-:W-:-:S03]  /*0340*/  IMAD.WIDE R14, R3, 0x2, R12 ;  /* 0x00000002030e7825 */ /* 0x001fc600078e020c */
[----:B------:R-:W5:Y:S01]  /*0350*/  LDG.E.U16 R12, desc[UR8][R12.64] ;  /* 0x000000080c0c7981 */ /* 0x000f62000c1e1500 */
[----:B-1----:R-:W-:-:S03]  /*0360*/  IMAD.WIDE R16, R3, 0x2, R14 ;  /* 0x0000000203107825 */ /* 0x002fc600078e020e */
[----:B------:R0:W5:Y:S04]  /*0370*/  LDG.E.U16 R9, desc[UR8][R4.64+0x6] ;  /* 0x0000060804097981 */ /* 0x000168000c1e1500 */
[----:B------:R-:W5:Y:S04]  /*0380*/  LDG.E.U16 R14, desc[UR8][R14.64] ;  /* 0x000000080e0e7981 */ /* 0x000f68000c1e1500 */
[----:B------:R-:W5:Y:S01]  /*0390*/  LDG.E.U16 R16, desc[UR8][R16.64] ;  /* 0x0000000810107981 */ /* 0x000f62000c1e1500 */
[----:B------:R-:W-:-:S04]  /*03a0*/  UIADD3 UR7, UPT, UPT, UR7, 0x8, URZ ;  /* 0x0000000807077890 */ /* 0x000fc8000fffe0ff */
[----:B------:R-:W-:Y:S01]  /*03b0*/  UISETP.NE.AND UP1, UPT, UR7, URZ, UPT ;  /* 0x000000ff0700728c */ /* 0x000fe2000bf25270 */
[----:B0-----:R-:W-:Y:S02]  /*03c0*/  IADD3 R4, P0, PT, R4, 0x10, RZ ;  /* 0x0000001004047810 */ /* 0x001fe40007f1e0ff */
[----:B------:R-:W-:Y:S02]  /*03d0*/  LEA R2, R3, R2, 0x3 ;  /* 0x0000000203027211 */ /* 0x000fe400078e18ff */
[----:B------:R-:W-:Y:S01]  /*03e0*/  IADD3.X R5, PT, PT, RZ, R5, RZ, P0, !PT ;  /* 0x00000005ff057210 */ /* 0x000fe200007fe4ff */
[----:B--2---:R-:W-:Y:S02]  /*03f0*/  HADD2.F32 R20, -RZ, R20.H0_H0 ;  /* 0x20000014ff147230 */ /* 0x004fe40000004100 */
[----:B---3--:R-:W-:Y:S02]  /*0400*/  HADD2.F32 R21, -RZ, R21.H0_H0 ;  /* 0x20000015ff157230 */ /* 0x008fe40000004100 */
[----:B----4-:R-:W-:-:S02]  /*0410*/  HADD2.F32 R7, -RZ, R24.H0_H0 ;  /* 0x20000018ff077230 */ /* 0x010fc40000004100 */
[----:B-----5:R-:W-:-:S05]  /*0420*/  HADD2.F32 R22, -RZ, R22.H0_H0 ;  /* 0x20000016ff167230 */ /* 0x020fca0000004100 */
[----:B------:R-:W-:Y:S01]  /*0430*/  FFMA R20, R20, R22, R23 ;  /* 0x0000001614147223 */ /* 0x000fe20000000017 */
[----:B------:R-:W-:Y:S02]  /*0440*/  HADD2.F32 R25, -RZ, R25.H0_H0 ;  /* 0x20000019ff197230 */ /* 0x000fe40000004100 */
[----:B------:R-:W-:-:S03]  /*0450*/  HADD2.F32 R22, -RZ, R27.H0_H0 ;  /* 0x2000001bff167230 */ /* 0x000fc60000004100 */
        /* <DEDUP_REMOVED lines=10> */
[----:B------:R-:W-:-:S03]  /*0500*/  HADD2.F32 R11, -RZ, R11.H0_H0 ;  /* 0x2000000bff0b7230 */ /* 0x000fc60000004100 */
[----:B------:R-:W-:Y:S01]  /*0510*/  FFMA R6, R13, R12, R6 ;  /* 0x0000000c0d067223 */ /* 0x000fe20000000006 */
[----:B------:R-:W-:Y:S02]  /*0520*/  HADD2.F32 R14, -RZ, R14.H0_H0 ;  /* 0x2000000eff0e7230 */ /* 0x000fe40000004100 */
[----:B------:R-:W-:Y:S02]  /*0530*/  HADD2.F32 R9, -RZ, R9.H0_H0 ;  /* 0x20000009ff097230 */ /* 0x000fe40000004100 */
[----:B------:R-:W-:Y:S02]  /*0540*/  HADD2.F32 R16, -RZ, R16.H0_H0 ;  /* 0x20000010ff107230 */ /* 0x000fe40000004100 */
[----:B------:R-:W-:-:S04]  /*0550*/  FFMA R6, R11, R14, R6 ;  /* 0x0000000e0b067223 */ /* 0x000fc80000000006 */
[----:B------:R-:W-:Y:S01]  /*0560*/  FFMA R23, R9, R16, R6 ;  /* 0x0000001009177223 */ /* 0x000fe20000000006 */
[----:B------:R-:W-:Y:S06]  /*0570*/  BRA.U UP1, `(.L_x_61) ;  /* 0xfffffffd01247547 */ /* 0x000fec000b83ffff */
.L_x_60:
[----:B------:R-:W-:Y:S05]  /*0580*/  BRA.U !UP0, `(.L_x_59) ;  /* 0x00000005083c7547 */ /* 0x000fea000b800000 */
[----:B------:R-:W-:Y:S02]  /*0590*/  UISETP.GE.U32.AND UP0, UPT, UR6, 0x4, UPT ;  /* 0x000000040600788c */ /* 0x000fe4000bf06070 */
[----:B------:R-:W-:-:S04]  /*05a0*/  ULOP3.LUT UR7, UR5, 0x3, URZ, 0xc0, !UPT ;  /* 0x0000000305077892 */ /* 0x000fc8000f8ec0ff */
[----:B------:R-:W-:-:S03]  /*05b0*/  UISETP.NE.AND UP1, UPT, UR7, URZ, UPT ;  /* 0x000000ff0700728c */ /* 0x000fc6000bf25270 */
[----:B------:R-:W-:Y:S08]  /*05c0*/  BRA.U !UP0, `(.L_x_62) ;  /* 0x00000001088c7547 */ /* 0x000ff0000b800000 */
[----:B------:R-:W0:Y:S01]  /*05d0*/  LDC.64 R10, c[0x0][0x388] ;  /* 0x0000e200ff0a7b82 */ /* 0x000e220000000a00 */
[----:B------:R-:W1:Y:S01]  /*05e0*/  LDCU.64 UR10, c[0x0][0x380] ;  /* 0x00007000ff0a77ac */ /* 0x000e620008000a00 */
[----:B------:R-:W-:Y:S01]  /*05f0*/  IMAD R7, R3, UR4, R0 ;  /* 0x0000000403077c24 */ /* 0x000fe2000f8e0200 */
[C---:B------:R-:W-:Y:S02]  /*0600*/  IADD3 R5, PT, PT, R18.reuse, UR4, RZ ;  /* 0x0000000412057c10 */ /* 0x040fe4000fffe0ff */
[----:B------:R-:W-:-:S03]  /*0610*/  IADD3 R2, P0, PT, R18, UR4, RZ ;  /* 0x0000000412027c10 */ /* 0x000fc6000ff1e0ff */
[----:B------:R-:W2:Y:S01]  /*0620*/  LDC.64 R8, c[0x0][0x380] ;  /* 0x0000e000ff087b82 */ /* 0x000ea20000000a00 */
[----:B0-----:R-:W-:-:S04]  /*0630*/  IMAD.WIDE R10, R7, 0x2, R10 ;  /* 0x00000002070a7825 */ /* 0x001fc800078e020a */
[----:B------:R-:W-:Y:S02]  /*0640*/  IMAD.WIDE R12, R3, 0x2, R10 ;  /* 0x00000002030c7825 */ /* 0x000fe400078e020a */
[----:B------:R-:W3:Y:S02]  /*0650*/  LDG.E.U16 R10, desc[UR8][R10.64] ;  /* 0x000000080a0a7981 */ /* 0x000ee4000c1e1500 */
[----:B--2---:R-:W-:Y:S01]  /*0660*/  IMAD.WIDE.U32 R8, R5, 0x2, R8 ;  /* 0x0000000205087825 */ /* 0x004fe200078e0008 */
[----:B------:R-:W-:Y:S02]  /*0670*/  IADD3.X R5, PT, PT, RZ, RZ, RZ, P0, !PT ;  /* 0x000000ffff057210 */ /* 0x000fe400007fe4ff */
[C---:B-1----:R-:W-:Y:S01]  /*0680*/  LEA R4, P0, R2.reuse, UR10, 0x1 ;  /* 0x0000000a02047c11 */ /* 0x042fe2000f8008ff */
[----:B------:R-:W-:Y:S02]  /*0690*/  IMAD.WIDE R14, R3, 0x2, R12 ;  /* 0x00000002030e7825 */ /* 0x000fe400078e020c */
[----:B------:R-:W2:Y:S01]  /*06a0*/  LDG.E.U16 R8, desc[UR8][R8.64] ;  /* 0x0000000808087981 */ /* 0x000ea2000c1e1500 */
[----:B------:R-:W-:-:S03]  /*06b0*/  LEA.HI.X R5, R2, UR11, R5, 0x1, P0 ;  /* 0x0000000b02057c11 */ /* 0x000fc600080f0c05 */
[----:B------:R-:W4:Y:S01]  /*06c0*/  LDG.E.U16 R12, desc[UR8][R12.64] ;  /* 0x000000080c0c7981 */ /* 0x000f22000c1e1500 */
[----:B------:R-:W-:-:S03]  /*06d0*/  IMAD.WIDE R6, R3, 0x2, R14 ;  /* 0x0000000203067825 */ /* 0x000fc600078e020e */
[----:B------:R-:W5:Y:S04]  /*06e0*/  LDG.E.U16 R16, desc[UR8][R4.64+0x2] ;  /* 0x0000020804107981 */ /* 0x000f68000c1e1500 */
[----:B------:R-:W5:Y:S04]  /*06f0*/  LDG.E.U16 R17, desc[UR8][R4.64+0x4] ;  /* 0x0000040804117981 */ /* 0x000f68000c1e1500 */
[----:B------:R-:W5:Y:S04]  /*0700*/  LDG.E.U16 R14, desc[UR8][R14.64] ;  /* 0x000000080e0e7981 */ /* 0x000f68000c1e1500 */
[----:B------:R-:W5:Y:S04]  /*0710*/  LDG.E.U16 R20, desc[UR8][R4.64+0x6] ;  /* 0x0000060804147981 */ /* 0x000f68000c1e1500 */
[----:B------:R-:W5:Y:S01]  /*0720*/  LDG.E.U16 R6, desc[UR8][R6.64] ;  /* 0x0000000806067981 */ /* 0x000f62000c1e1500 */
[----:B------:R-:W-:Y:S01]  /*0730*/  UIADD3 UR4, UPT, UPT, UR4, 0x4, URZ ;  /* 0x0000000404047890 */ /* 0x000fe2000fffe0ff */
[----:B--2---:R-:W-:-:S02]  /*0740*/  HADD2.F32 R2, -RZ, R8.H0_H0 ;  /* 0x20000008ff027230 */ /* 0x004fc40000004100 */
[----:B---3--:R-:W-:Y:S02]  /*0750*/  HADD2.F32 R8, -RZ, R10.H0_H0 ;  /* 0x2000000aff087230 */ /* 0x008fe40000004100 */
[----:B----4-:R-:W-:-:S03]  /*0760*/  HADD2.F32 R10, -RZ, R12.H0_H0 ;  /* 0x2000000cff0a7230 */ /* 0x010fc60000004100 */
[----:B------:R-:W-:Y:S01]  /*0770*/  FFMA R2, R2, R8, R23 ;  /* 0x0000000802027223 */ /* 0x000fe20000000017 */
[----:B-----5:R-:W-:Y:S02]  /*0780*/  HADD2.F32 R9, -RZ, R16.H0_H0 ;  /* 0x20000010ff097230 */ /* 0x020fe40000004100 */
[----:B------:R-:W-:-:S03]  /*0790*/  HADD2.F32 R17, -RZ, R17.H0_H0 ;  /* 0x20000011ff117230 */ /* 0x000fc60000004100 */
[----:B------:R-:W-:Y:S01]  /*07a0*/  FFMA R2, R9, R10, R2 ;  /* 0x0000000a09027223 */ /* 0x000fe20000000002 */
[----:B------:R-:W-:Y:S02]  /*07b0*/  HADD2.F32 R8, -RZ, R14.H0_H0 ;  /* 0x2000000eff087230 */ /* 0x000fe40000004100 */
[----:B------:R-:W-:-:S03]  /*07c0*/  HADD2.F32 R23, -RZ, R20.H0_H0 ;  /* 0x20000014ff177230 */ /* 0x000fc60000004100 */
[----:B------:R-:W-:Y:S01]  /*07d0*/  FFMA R2, R17, R8, R2 ;  /* 0x0000000811027223 */ /* 0x000fe20000000002 */
[----:B------:R-:W-:-:S05]  /*07e0*/  HADD2.F32 R6, -RZ, R6.H0_H0 ;  /* 0x20000006ff067230 */ /* 0x000fca0000004100 */
[----:B------:R-:W-:-:S07]  /*07f0*/  FFMA R23, R23, R6, R2 ;  /* 0x0000000617177223 */ /* 0x000fce0000000002 */
.L_x_62:
[----:B------:R-:W-:Y:S05]  /*0800*/  BRA.U !UP1, `(.L_x_59) ;  /* 0x00000001099c7547 */ /* 0x000fea000b800000 */
[----:B------:R-:W-:Y:S02]  /*0810*/  UISETP.NE.AND UP0, UPT, UR7, 0x1, UPT ;  /* 0x000000010700788c */ /* 0x000fe4000bf05270 */
[----:B------:R-:W-:-:S04]  /*0820*/  ULOP3.LUT UR5, UR5, 0x1, URZ, 0xc0, !UPT ;  /* 0x0000000105057892 */ /* 0x000fc8000f8ec0ff */
[----:B------:R-:W-:-:S03]  /*0830*/  UISETP.NE.U32.AND UP1, UPT, UR5, 0x1, UPT ;  /* 0x000000010500788c */ /* 0x000fc6000bf25070 */
[----:B------:R-:W-:Y:S08]  /*0840*/  BRA.U !UP0, `(.L_x_63) ;  /* 0x00000001085c7547 */ /* 0x000ff0000b800000 */
[----:B------:R-:W0:Y:S01]  /*0850*/  LDC.64 R6, c[0x0][0x388] ;  /* 0x0000e200ff067b82 */ /* 0x000e220000000a00 */
[----:B------:R-:W1:Y:S01]  /*0860*/  LDCU.64 UR6, c[0x0][0x380] ;  /* 0x00007000ff0677ac */ /* 0x000e620008000a00 */
[C---:B------:R-:W-:Y:S01]  /*0870*/  IADD3 R9, PT, PT, R18.reuse, UR4, RZ ;  /* 0x0000000412097c10 */ /* 0x040fe2000fffe0ff */
[----:B------:R-:W-:Y:S01]  /*0880*/  IMAD R11, R3, UR4, R0 ;  /* 0x00000004030b7c24 */ /* 0x000fe2000f8e0200 */
[----:B------:R-:W-:-:S04]  /*0890*/  IADD3 R2, P0, PT, R18, UR4, RZ ;  /* 0x0000000412027c10 */ /* 0x000fc8000ff1e0ff */
[----:B------:R-:W2:Y:S01]  /*08a0*/  LDC.64 R4, c[0x0][0x380] ;  /* 0x0000e000ff047b82 */ /* 0x000ea20000000a00 */
[----:B0-----:R-:W-:-:S04]  /*08b0*/  IMAD.WIDE R6, R11, 0x2, R6 ;  /* 0x000000020b067825 */ /* 0x001fc800078e0206 */
[----:B------:R-:W-:Y:S02]  /*08c0*/  IMAD.WIDE R10, R3, 0x2, R6 ;  /* 0x00000002030a7825 */ /* 0x000fe400078e0206 */
[----:B------:R-:W3:Y:S02]  /*08d0*/  LDG.E.U16 R6, desc[UR8][R6.64] ;  /* 0x0000000806067981 */ /* 0x000ee4000c1e1500 */
[----:B--2---:R-:W-:Y:S01]  /*08e0*/  IMAD.WIDE.U32 R4, R9, 0x2, R4 ;  /* 0x0000000209047825 */ /* 0x004fe200078e0004 */
[----:B------:R-:W-:Y:S01]  /*08f0*/  IADD3.X R9, PT, PT, RZ, RZ, RZ, P0, !PT ;  /* 0x000000ffff097210 */ /* 0x000fe200007fe4ff */
[----:B------:R-:W2:Y:S01]  /*0900*/  LDG.E.U16 R10, desc[UR8][R10.64] ;  /* 0x000000080a0a7981 */ /* 0x000ea2000c1e1500 */
[----:B-1----:R-:W-:-:S03]  /*0910*/  LEA R8, P0, R2, UR6, 0x1 ;  /* 0x0000000602087c11 */ /* 0x002fc6000f8008ff */
[----:B------:R-:W4:Y:S01]  /*0920*/  LDG.E.U16 R4, desc[UR8][R4.64] ;  /* 0x0000000804047981 */ /* 0x000f22000c1e1500 */
[----:B------:R-:W-:-:S05]  /*0930*/  LEA.HI.X R9, R2, UR7, R9, 0x1, P0 ;  /* 0x0000000702097c11 */ /* 0x000fca00080f0c09 */
[----:B------:R-:W5:Y:S01]  /*0940*/  LDG.E.U16 R8, desc[UR8][R8.64+0x2] ;  /* 0x0000020808087981 */ /* 0x000f62000c1e1500 */
[----:B------:R-:W-:Y:S01]  /*0950*/  UIADD3 UR4, UPT, UPT, UR4, 0x2, URZ ;  /* 0x0000000204047890 */ /* 0x000fe2000fffe0ff */
[----:B---3--:R-:W-:Y:S02]  /*0960*/  HADD2.F32 R12, -RZ, R6.H0_H0 ;  /* 0x20000006ff0c7230 */ /* 0x008fe40000004100 */
[----:B--2---:R-:W-:Y:S02]  /*0970*/  HADD2.F32 R14, -RZ, R10.H0_H0 ;  /* 0x2000000aff0e7230 */ /* 0x004fe40000004100 */
[----:B----4-:R-:W-:-:S05]  /*0980*/  HADD2.F32 R2, -RZ, R4.H0_H0 ;  /* 0x20000004ff027230 */ /* 0x010fca0000004100 */
[----:B------:R-:W-:Y:S01]  /*0990*/  FFMA R2, R2, R12, R23 ;  /* 0x0000000c02027223 */ /* 0x000fe20000000017 */
[----:B-----5:R-:W-:-:S05]  /*09a0*/  HADD2.F32 R13, -RZ, R8.H0_H0 ;  /* 0x20000008ff0d7230 */ /* 0x020fca0000004100 */
[----:B------:R-:W-:-:S07]  /*09b0*/  FFMA R23, R13, R14, R2 ;  /* 0x0000000e0d177223 */ /* 0x000fce0000000002 */
.L_x_63:
[----:B------:R-:W-:Y:S05]  /*09c0*/  BRA.U UP1, `(.L_x_59) ;  /* 0x00000001012c7547 */ /* 0x000fea000b800000 */
[----:B------:R-:W0:Y:S01]  /*09d0*/  LDC.64 R4, c[0x0][0x380] ;  /* 0x0000e000ff047b82 */ /* 0x000e220000000a00 */
[----:B------:R-:W-:Y:S01]  /*09e0*/  IADD3 R9, PT, PT, R18, UR4, RZ ;  /* 0x0000000412097c10 */ /* 0x000fe2000fffe0ff */
[----:B------:R-:W-:-:S06]  /*09f0*/  IMAD R11, R3, UR4, R0 ;  /* 0x00000004030b7c24 */ /* 0x000fcc000f8e0200 */
[----:B------:R-:W1:Y:S01]  /*0a00*/  LDC.64 R6, c[0x0][0x388] ;  /* 0x0000e200ff067b82 */ /* 0x000e620000000a00 */
[----:B0-----:R-:W-:-:S06]  /*0a10*/  IMAD.WIDE.U32 R4, R9, 0x2, R4 ;  /* 0x0000000209047825 */ /* 0x001fcc00078e0004 */
[----:B------:R-:W2:Y:S01]  /*0a20*/  LDG.E.U16 R4, desc[UR8][R4.64] ;  /* 0x0000000804047981 */ /* 0x000ea2000c1e1500 */
[----:B-1----:R-:W-:-:S06]  /*0a30*/  IMAD.WIDE R6, R11, 0x2, R6 ;  /* 0x000000020b067825 */ /* 0x002fcc00078e0206 */
[----:B------:R-:W3:Y:S01]  /*0a40*/  LDG.E.U16 R6, desc[UR8][R6.64] ;  /* 0x0000000806067981 */ /* 0x000ee2000c1e1500 */
[----:B--2---:R-:W-:Y:S02]  /*0a50*/  HADD2.F32 R2, -RZ, R4.H0_H0 ;  /* 0x20000004ff027230 */ /* 0x004fe40000004100 */
[----:B---3--:R-:W-:-:S05]  /*0a60*/  HADD2.F32 R8, -RZ, R6.H0_H0 ;  /* 0x20000006ff087230 */ /* 0x008fca0000004100 */
[----:B------:R-:W-:-:S07]  /*0a70*/  FFMA R23, R2, R8, R23 ;  /* 0x0000000802177223 */ /* 0x000fce0000000017 */
.L_x_59:
[----:B------:R-:W0:Y:S01]  /*0a80*/  LDC.64 R4, c[0x0][0x390] ;  /* 0x0000e400ff047b82 */ /* 0x000e220000000a00 */
[----:B------:R-:W-:-:S04]  /*0a90*/  IMAD R3, R19, R3, R0 ;  /* 0x0000000313037224 */ /* 0x000fc800078e0200 */
[----:B0-----:R-:W-:-:S05]  /*0aa0*/  IMAD.WIDE R2, R3, 0x4, R4 ;  /* 0x0000000403027825 */ /* 0x001fca00078e0204 */
[----:B------:R-:W-:Y:S01]  /*0ab0*/  STG.E desc[UR8][R2.64], R23 ;  /* 0x0000001702007986 */ /* 0x000fe2000c101908 */
[----:B------:R-:W-:Y:S05]  /*0ac0*/  EXIT ;  /* 0x000000000000794d */ /* 0x000fea0003800000 */
.L_x_64:
        /* <DEDUP_REMOVED lines=11> */
.L_x_78:


//--------------------- .nv.shared._Z26memory_bandwidth_test_fp32PKfPfi --------------------------
	.section	.nv.shared._Z26memory_bandwidth_test_fp32PKfPfi,"aw",@nobits
	.sectionflags	@""
	.align	16
	.zero		1024


//--------------------- .nv.shared.reserved.0     --------------------------
	.section	.nv.shared.reserved.0,"aw",@nobits
	.weak		__nv_reservedSMEM_offset_0_alias
	.size		__nv_reservedSMEM_offset_0_alias, 0, 64
	.other		__nv_reservedSMEM_offset_0_alias,@"STO_CUDA_RESERVED_SHARED STV_DEFAULT"
__nv_reservedSMEM_offset_0_alias:
	.zero		0
	.zero		64


//--------------------- .nv.shared._Z26memory_bandwidth_test_fp16PK6__halfPS_i --------------------------
	.section	.nv.shared._Z26memory_bandwidth_test_fp16PK6__halfPS_i,"aw",@nobits
	.sectionflags	@""
	.align	16
	.zero		1024


//--------------------- .nv.shared._Z19autocast_operationsPKfP6__halfPfi --------------------------
	.section	.nv.shared._Z19autocast_operationsPKfP6__halfPfi,"aw",@nobits
	.sectionflags	@""
	.align	16
	.zero		1024


//--------------------- .nv.shared._Z23mixed_precision_softmaxPK6__halfPS_iii --------------------------
	.section	.nv.shared._Z23mixed_precision_softmaxPK6__halfPS_iii,"aw",@nobits
	.sectionflags	@""
	.align	16
	.zero		1024


//--------------------- .nv.shared._Z20mixed_precision_geluPK6__halfPS_i --------------------------
	.section	.nv.shared._Z20mixed_precision_geluPK6__halfPS_i,"aw",@nobits
	.sectionflags	@""
	.align	16
	.zero		1024


//--------------------- .nv.shared._Z24detect_gradient_overflowPKfPbif --------------------------
	.section	.nv.shared._Z24detect_gradient_overflowPKfPbif,"aw",@nobits
	.sectionflags	@""
	.align	16
	.zero		1024


//--------------------- .nv.shared._Z20dynamic_loss_scalingPfS_S_PiS0_Pbf --------------------------
	.section	.nv.shared._Z20dynamic_loss_scalingPfS_S_PiS0_Pbf,"aw",@nobits
	.sectionflags	@""
	.align	16
	.zero		1024


//--------------------- .nv.shared._Z26mixed_precision_layer_normPK6__halfPKfS3_PS_PfS5_iiif --------------------------
	.section	.nv.shared._Z26mixed_precision_layer_normPK6__halfPKfS3_PS_PfS5_iiif,"aw",@nobits
	.sectionflags	@""
	.align	16
	.zero		1024


//--------------------- .nv.shared._Z21fp16_to_fp32_unscaledPK6__halfPffi --------------------------
	.section	.nv.shared._Z21fp16_to_fp32_unscaledPK6__halfPffi,"aw",@nobits
	.sectionflags	@""
	.align	16
	.zero		1024


//--------------------- .nv.shared._Z19fp32_to_fp16_scaledPKfP6__halffi --------------------------
	.section	.nv.shared._Z19fp32_to_fp16_scaledPKfP6__halffi,"aw",@nobits
	.sectionflags	@""
	.align	16
	.zero		1024


//--------------------- .nv.shared._Z33tensorcore_mixed_precision_matmulPK6__halfS1_Pfiii --------------------------
	.section	.nv.shared._Z33tensorcore_mixed_precision_matmulPK6__halfS1_Pfiii,"aw",@nobits
	.sectionflags	@""
	.align	16
	.zero		1024


//--------------------- .nv.shared._Z22mixed_precision_matmulPK6__halfS1_Pfiii --------------------------
	.section	.nv.shared._Z22mixed_precision_matmulPK6__halfS1_Pfiii,"aw",@nobits
	.sectionflags	@""
	.align	16
	.zero		1024


//--------------------- .nv.constant0._Z26memory_bandwidth_test_fp32PKfPfi --------------------------
	.section	.nv.constant0._Z26memory_bandwidth_test_fp32PKfPfi,"a",@progbits
	.sectionflags	@""
	.align	4
.nv.constant0._Z26memory_bandwidth_test_fp32PKfPfi:
	.zero		916


//--------------------- .nv.constant0._Z26memory_bandwidth_test_fp16PK6__halfPS_i --------------------------
	.section	.nv.constant0._Z26memory_bandwidth_test_fp16PK6__halfPS_i,"a",@progbits
	.sectionflags	@""
	.align	4
.nv.constant0._Z26memory_bandwidth_test_fp16PK6__halfPS_i:
	.zero		916


//--------------------- .nv.constant0._Z19autocast_operationsPKfP6__halfPfi --------------------------
	.section	.nv.constant0._Z19autocast_operationsPKfP6__halfPfi,"a",@progbits
	.sectionflags	@""
	.align	4
.nv.constant0._Z19autocast_operationsPKfP6__halfPfi:
	.zero		924


//--------------------- .nv.constant0._Z23mixed_precision_softmaxPK6__halfPS_iii --------------------------
	.section	.nv.constant0._Z23mixed_precision_softmaxPK6__halfPS_iii,"a",@progbits
	.sectionflags	@""
	.align	4
.nv.constant0._Z23mixed_precision_softmaxPK6__halfPS_iii:
	.zero		924


//--------------------- .nv.constant0._Z20mixed_precision_geluPK6__halfPS_i --------------------------
	.section	.nv.constant0._Z20mixed_precision_geluPK6__halfPS_i,"a",@progbits
	.sectionflags	@""
	.align	4
.nv.constant0._Z20mixed_precision_geluPK6__halfPS_i:
	.zero		916


//--------------------- .nv.constant0._Z24detect_gradient_overflowPKfPbif --------------------------
	.section	.nv.constant0._Z24detect_gradient_overflowPKfPbif,"a",@progbits
	.sectionflags	@""
	.align	4
.nv.constant0._Z24detect_gradient_overflowPKfPbif:
	.zero		920


//--------------------- .nv.constant0._Z20dynamic_loss_scalingPfS_S_PiS0_Pbf --------------------------
	.section	.nv.constant0._Z20dynamic_loss_scalingPfS_S_PiS0_Pbf,"a",@progbits
	.sectionflags	@""
	.align	4
.nv.constant0._Z20dynamic_loss_scalingPfS_S_PiS0_Pbf:
	.zero		948


//--------------------- .nv.constant0._Z26mixed_precision_layer_normPK6__halfPKfS3_PS_PfS5_iiif --------------------------
	.section	.nv.constant0._Z26mixed_precision_layer_normPK6__halfPKfS3_PS_PfS5_iiif,"a",@progbits
	.sectionflags	@""
	.align	4
.nv.constant0._Z26mixed_precision_layer_normPK6__halfPKfS3_PS_PfS5_iiif:
	.zero		960


//--------------------- .nv.constant0._Z21fp16_to_fp32_unscaledPK6__halfPffi --------------------------
	.section	.nv.constant0._Z21fp16_to_fp32_unscaledPK6__halfPffi,"a",@progbits
	.sectionflags	@""
	.align	4
.nv.constant0._Z21fp16_to_fp32_unscaledPK6__halfPffi:
	.zero		920


//--------------------- .nv.constant0._Z19fp32_to_fp16_scaledPKfP6__halffi --------------------------
	.section	.nv.constant0._Z19fp32_to_fp16_scaledPKfP6__halffi,"a",@progbits
	.sectionflags	@""
	.align	4
.nv.constant0._Z19fp32_to_fp16_scaledPKfP6__halffi:
	.zero		920


//--------------------- .nv.constant0._Z33tensorcore_mixed_precision_matmulPK6__halfS1_Pfiii --------------------------
	.section	.nv.constant0._Z33tensorcore_mixed_precision_matmulPK6__halfS1_Pfiii,"a",@progbits
	.sectionflags	@""
	.align	4
.nv.constant0._Z33tensorcore_mixed_precision_matmulPK6__halfS1_Pfiii:
	.zero		932


//--------------------- .nv.constant0._Z22mixed_precision_matmulPK6__halfS1_Pfiii --------------------------
	.section	.nv.constant0._Z22mixed_precision_matmulPK6__halfS1_Pfiii,"a",@progbits
	.sectionflags	@""
	.align	4
.nv.constant0._Z22mixed_precision_matmulPK6__halfS1_Pfiii:
	.zero		932


//--------------------- SYMBOLS --------------------------

	.type		.nv.reservedSmem.offset0,@object
	.size		.nv.reservedSmem.offset0,0x4
	.type		.nv.reservedSmem.cap,@object
	.size		.nv.reservedSmem.cap,0x4
